	.target	sm_90a

	.elftype	@"ET_EXEC"


//--------------------- .note.nv.tkinfo           --------------------------
	.section	.note.nv.tkinfo,"",@"SHT_NOTE"
	.sectionflags	@"SHF_NOTE_NV_TKINFO"
	.tkinfo
        /*0018*/ 	.word	0x00000002
        /*0030*/ 	.string	""
        /*0030*/ 	.string	"ptxas"
        /*0030*/ 	.string	"Cuda compilation tools, release 13.0, V13.0.88"
        /*0030*/ 	.string	"Build cuda_13.0.r13.0/compiler.36424714_0"
        /*0030*/ 	.string	"-arch sm_90a -m 64 "



//--------------------- .note.nv.cuinfo           --------------------------
	.section	.note.nv.cuinfo,"",@"SHT_NOTE"
	.sectionflags	@"SHF_NOTE_NV_CUINFO"
        /*0018*/ 	.short	0x0002
        /*001a*/ 	.short	0x005a
        /*001c*/ 	.short	0x0082
	.zero		2


//--------------------- .nv.info                  --------------------------
	.section	.nv.info,"",@"SHT_CUDA_INFO"
	.align	4


	//----- nvinfo : EIATTR_REGCOUNT
	.align		4
        /*0000*/ 	.byte	0x04, 0x2f
        /*0002*/ 	.short	(.L_18 - .L_17)
	.align		4
.L_17:
        /*0004*/ 	.word	index@(_ZN7cutlass13device_kernelINS_4gemm6kernel13GemmUniversalIN4cute5tupleIJiiiiEEENS1_10collective13CollectiveMmaINS1_34MainloopSm90TmaGmmaWarpSpecializedILi4ENS5_IJNS4_1CILi1EEESB_SB_EEENS1_35KernelTmaWarpSpecializedCooperativeEEENS5_IJNSA_ILi128EEENSA_ILi256EEENSA_ILi64EEEEEENS_6half_tENS5_IJlSB_lEEESJ_SK_NS4_8TiledMMAINS4_8MMA_AtomIJNS4_4SM904GMMA26MMA_64x256x16_F32F16F16_SSILNSO_5MajorE0ELSQ_0ELNSO_7ScaleInE1ELSR_1EEEEEENS4_6LayoutINS5_IJNSA_ILi2EEESB_SB_EEENS5_IJSB_NSA_ILi0EEESX_EEEEENS5_IJNS4_10UnderscoreES10_S10_EEEEENS4_13SM90_TMA_LOADENS4_14ComposedLayoutINS4_7SwizzleILi3ELi4ELi3EEENS4_18smem_ptr_flag_bitsILi16EEENSU_INS5_IJNSA_ILi8EEESH_EEENS5_IJSH_SB_EEEEEEEvNS4_8identityES13_S1D_vS1E_EENS_8epilogue10collective18CollectiveEpilogueINS1G_22Sm90TmaWarpSpecializedILi4ELi2ELi16ELb1ELb0EEEJSI_NS5_IJSF_NSA_ILi32EEEEEESJ_SK_SJ_SK_NS1G_6fusion15FusionCallbacksIS1K_NS1N_17LinearCombinationISJ_fSJ_fLNS_15FloatRoundStyleE2EEESI_S1M_JEEES13_NS14_INS15_ILi2ELi4ELi3EEES18_NSU_INS5_IJS19_S1L_EEENS5_IJS1L_SB_EEEEEEENS4_17SM75_U32x4_LDSM_NENS4_14SM90_TMA_STOREES1X_NS4_17SM90_U32x4_STSM_NENS4_9Copy_AtomIJS20_SJ_EEEvEEEvvEEEEvNT_6ParamsE)
        /*0008*/ 	.word	0x000000a8


	//----- nvinfo : EIATTR_FRAME_SIZE
	.align		4
.L_18:
        /*000c*/ 	.byte	0x04, 0x11
        /*000e*/ 	.short	(.L_20 - .L_19)
	.align		4
.L_19:
        /*0010*/ 	.word	index@(_ZN7cutlass13device_kernelINS_4gemm6kernel13GemmUniversalIN4cute5tupleIJiiiiEEENS1_10collective13CollectiveMmaINS1_34MainloopSm90TmaGmmaWarpSpecializedILi4ENS5_IJNS4_1CILi1EEESB_SB_EEENS1_35KernelTmaWarpSpecializedCooperativeEEENS5_IJNSA_ILi128EEENSA_ILi256EEENSA_ILi64EEEEEENS_6half_tENS5_IJlSB_lEEESJ_SK_NS4_8TiledMMAINS4_8MMA_AtomIJNS4_4SM904GMMA26MMA_64x256x16_F32F16F16_SSILNSO_5MajorE0ELSQ_0ELNSO_7ScaleInE1ELSR_1EEEEEENS4_6LayoutINS5_IJNSA_ILi2EEESB_SB_EEENS5_IJSB_NSA_ILi0EEESX_EEEEENS5_IJNS4_10UnderscoreES10_S10_EEEEENS4_13SM90_TMA_LOADENS4_14ComposedLayoutINS4_7SwizzleILi3ELi4ELi3EEENS4_18smem_ptr_flag_bitsILi16EEENSU_INS5_IJNSA_ILi8EEESH_EEENS5_IJSH_SB_EEEEEEEvNS4_8identityES13_S1D_vS1E_EENS_8epilogue10collective18CollectiveEpilogueINS1G_22Sm90TmaWarpSpecializedILi4ELi2ELi16ELb1ELb0EEEJSI_NS5_IJSF_NSA_ILi32EEEEEESJ_SK_SJ_SK_NS1G_6fusion15FusionCallbacksIS1K_NS1N_17LinearCombinationISJ_fSJ_fLNS_15FloatRoundStyleE2EEESI_S1M_JEEES13_NS14_INS15_ILi2ELi4ELi3EEES18_NSU_INS5_IJS19_S1L_EEENS5_IJS1L_SB_EEEEEEENS4_17SM75_U32x4_LDSM_NENS4_14SM90_TMA_STOREES1X_NS4_17SM90_U32x4_STSM_NENS4_9Copy_AtomIJS20_SJ_EEEvEEEvvEEEEvNT_6ParamsE)
        /*0014*/ 	.word	0x00000000


	//----- nvinfo : EIATTR_MIN_STACK_SIZE
	.align		4
.L_20:
        /*0018*/ 	.byte	0x04, 0x12
        /*001a*/ 	.short	(.L_22 - .L_21)
	.align		4
.L_21:
        /*001c*/ 	.word	index@(_ZN7cutlass13device_kernelINS_4gemm6kernel13GemmUniversalIN4cute5tupleIJiiiiEEENS1_10collective13CollectiveMmaINS1_34MainloopSm90TmaGmmaWarpSpecializedILi4ENS5_IJNS4_1CILi1EEESB_SB_EEENS1_35KernelTmaWarpSpecializedCooperativeEEENS5_IJNSA_ILi128EEENSA_ILi256EEENSA_ILi64EEEEEENS_6half_tENS5_IJlSB_lEEESJ_SK_NS4_8TiledMMAINS4_8MMA_AtomIJNS4_4SM904GMMA26MMA_64x256x16_F32F16F16_SSILNSO_5MajorE0ELSQ_0ELNSO_7ScaleInE1ELSR_1EEEEEENS4_6LayoutINS5_IJNSA_ILi2EEESB_SB_EEENS5_IJSB_NSA_ILi0EEESX_EEEEENS5_IJNS4_10UnderscoreES10_S10_EEEEENS4_13SM90_TMA_LOADENS4_14ComposedLayoutINS4_7SwizzleILi3ELi4ELi3EEENS4_18smem_ptr_flag_bitsILi16EEENSU_INS5_IJNSA_ILi8EEESH_EEENS5_IJSH_SB_EEEEEEEvNS4_8identityES13_S1D_vS1E_EENS_8epilogue10collective18CollectiveEpilogueINS1G_22Sm90TmaWarpSpecializedILi4ELi2ELi16ELb1ELb0EEEJSI_NS5_IJSF_NSA_ILi32EEEEEESJ_SK_SJ_SK_NS1G_6fusion15FusionCallbacksIS1K_NS1N_17LinearCombinationISJ_fSJ_fLNS_15FloatRoundStyleE2EEESI_S1M_JEEES13_NS14_INS15_ILi2ELi4ELi3EEES18_NSU_INS5_IJS19_S1L_EEENS5_IJS1L_SB_EEEEEEENS4_17SM75_U32x4_LDSM_NENS4_14SM90_TMA_STOREES1X_NS4_17SM90_U32x4_STSM_NENS4_9Copy_AtomIJS20_SJ_EEEvEEEvvEEEEvNT_6ParamsE)
        /*0020*/ 	.word	0x00000000
.L_22:


//--------------------- .nv.compat                --------------------------
	.section	.nv.compat,"",@"SHT_CUDA_COMPAT_INFO"
	.align	4
        /*0000*/ 	.byte	0x02, 0x09, 0x01, 0x00, 0x02, 0x02, 0x04, 0x00, 0x02, 0x05, 0x05, 0x00, 0x03, 0x07, 0x01, 0x01
        /*0010*/ 	.byte	0x02, 0x03, 0x01, 0x00, 0x02, 0x06, 0x01, 0x00, 0x04, 0x0b, 0x08, 0x00, 0x00, 0x00, 0x00, 0x00
        /*0020*/ 	.byte	0x00, 0x00, 0x00, 0x00


//--------------------- .nv.info._ZN7cutlass13device_kernelINS_4gemm6kernel13GemmUniversalIN4cute5tupleIJiiiiEEENS1_10collective13CollectiveMmaINS1_34MainloopSm90TmaGmmaWarpSpecializedILi4ENS5_IJNS4_1CILi1EEESB_SB_EEENS1_35KernelTmaWarpSpecializedCooperativeEEENS5_IJNSA_ILi128EEENSA_ILi256EEENSA_ILi64EEEEEENS_6half_tENS5_IJlSB_lEEESJ_SK_NS4_8TiledMMAINS4_8MMA_AtomIJNS4_4SM904GMMA26MMA_64x256x16_F32F16F16_SSILNSO_5MajorE0ELSQ_0ELNSO_7ScaleInE1ELSR_1EEEEEENS4_6LayoutINS5_IJNSA_ILi2EEESB_SB_EEENS5_IJSB_NSA_ILi0EEESX_EEEEENS5_IJNS4_10UnderscoreES10_S10_EEEEENS4_13SM90_TMA_LOADENS4_14ComposedLayoutINS4_7SwizzleILi3ELi4ELi3EEENS4_18smem_ptr_flag_bitsILi16EEENSU_INS5_IJNSA_ILi8EEESH_EEENS5_IJSH_SB_EEEEEEEvNS4_8identityES13_S1D_vS1E_EENS_8epilogue10collective18CollectiveEpilogueINS1G_22Sm90TmaWarpSpecializedILi4ELi2ELi16ELb1ELb0EEEJSI_NS5_IJSF_NSA_ILi32EEEEEESJ_SK_SJ_SK_NS1G_6fusion15FusionCallbacksIS1K_NS1N_17LinearCombinationISJ_fSJ_fLNS_15FloatRoundStyleE2EEESI_S1M_JEEES13_NS14_INS15_ILi2ELi4ELi3EEES18_NSU_INS5_IJS19_S1L_EEENS5_IJS1L_SB_EEEEEEENS4_17SM75_U32x4_LDSM_NENS4_14SM90_TMA_STOREES1X_NS4_17SM90_U32x4_STSM_NENS4_9Copy_AtomIJS20_SJ_EEEvEEEvvEEEEvNT_6ParamsE --------------------------
	.section	.nv.info._ZN7cutlass13device_kernelINS_4gemm6kernel13GemmUniversalIN4cute5tupleIJiiiiEEENS1_10collective13CollectiveMmaINS1_34MainloopSm90TmaGmmaWarpSpecializedILi4ENS5_IJNS4_1CILi1EEESB_SB_EEENS1_35KernelTmaWarpSpecializedCooperativeEEENS5_IJNSA_ILi128EEENSA_ILi256EEENSA_ILi64EEEEEENS_6half_tENS5_IJlSB_lEEESJ_SK_NS4_8TiledMMAINS4_8MMA_AtomIJNS4_4SM904GMMA26MMA_64x256x16_F32F16F16_SSILNSO_5MajorE0ELSQ_0ELNSO_7ScaleInE1ELSR_1EEEEEENS4_6LayoutINS5_IJNSA_ILi2EEESB_SB_EEENS5_IJSB_NSA_ILi0EEESX_EEEEENS5_IJNS4_10UnderscoreES10_S10_EEEEENS4_13SM90_TMA_LOADENS4_14ComposedLayoutINS4_7SwizzleILi3ELi4ELi3EEENS4_18smem_ptr_flag_bitsILi16EEENSU_INS5_IJNSA_ILi8EEESH_EEENS5_IJSH_SB_EEEEEEEvNS4_8identityES13_S1D_vS1E_EENS_8epilogue10collective18CollectiveEpilogueINS1G_22Sm90TmaWarpSpecializedILi4ELi2ELi16ELb1ELb0EEEJSI_NS5_IJSF_NSA_ILi32EEEEEESJ_SK_SJ_SK_NS1G_6fusion15FusionCallbacksIS1K_NS1N_17LinearCombinationISJ_fSJ_fLNS_15FloatRoundStyleE2EEESI_S1M_JEEES13_NS14_INS15_ILi2ELi4ELi3EEES18_NSU_INS5_IJS19_S1L_EEENS5_IJS1L_SB_EEEEEEENS4_17SM75_U32x4_LDSM_NENS4_14SM90_TMA_STOREES1X_NS4_17SM90_U32x4_STSM_NENS4_9Copy_AtomIJS20_SJ_EEEvEEEvvEEEEvNT_6ParamsE,"",@"SHT_CUDA_INFO"
	.sectionflags	@""
	.align	4


	//----- nvinfo : EIATTR_CUDA_API_VERSION
	.align		4
        /*0000*/ 	.byte	0x04, 0x37
        /*0002*/ 	.short	(.L_24 - .L_23)
.L_23:
        /*0004*/ 	.word	0x00000082


	//----- nvinfo : EIATTR_KPARAM_INFO
	.align		4
.L_24:
        /*0008*/ 	.byte	0x04, 0x17
        /*000a*/ 	.short	(.L_26 - .L_25)
.L_25:
        /*000c*/ 	.word	0x00000000
        /*0010*/ 	.short	0x0000
        /*0012*/ 	.short	0x0070
        /*0014*/ 	.byte	0x00, 0xf0, 0x01, 0x1c


	//----- nvinfo : EIATTR_SPARSE_MMA_MASK
	.align		4
.L_26:
        /*0018*/ 	.byte	0x03, 0x50
        /*001a*/ 	.short	0x0000


	//----- nvinfo : EIATTR_MAXREG_COUNT
	.align		4
        /*001c*/ 	.byte	0x03, 0x1b
        /*001e*/ 	.short	0x00a8


	//----- nvinfo : EIATTR_NUM_BARRIERS
	.align		4
        /*0020*/ 	.byte	0x02, 0x4c
        /*0022*/ 	.byte	0x02
	.zero		1


	//----- nvinfo : EIATTR_EXTERNS
	.align		4
        /*0024*/ 	.byte	0x04, 0x0f
        /*0026*/ 	.short	(.L_28 - .L_27)


	//   ....[0]....
	.align		4
.L_27:
        /*0028*/ 	.word	index@(__assertfail)


	//----- nvinfo : EIATTR_MERCURY_ISA_VERSION
	.align		4
.L_28:
        /*002c*/ 	.byte	0x03, 0x5f
        /*002e*/ 	.short	0x0101


	//----- nvinfo : EIATTR_INT_WARP_WIDE_INSTR_OFFSETS
	.align		4
        /*0030*/ 	.byte	0x04, 0x31
        /*0032*/ 	.short	(.L_30 - .L_29)


	//   ....[0]....
.L_29:
        /*0034*/ 	.word	0x000008c0


	//   ....[1]....
        /*0038*/ 	.word	0x000008d0


	//   ....[2]....
        /*003c*/ 	.word	0x00000970


	//----- nvinfo : EIATTR_COOP_GROUP_MASK_REGIDS
	.align		4
.L_30:
        /*0040*/ 	.byte	0x04, 0x29
        /*0042*/ 	.short	(.L_32 - .L_31)


	//   ....[0]....
.L_31:
        /*0044*/ 	.word	0xffffffff


	//   ....[1]....
        /*0048*/ 	.word	0xffffffff


	//   ....[2]....
        /*004c*/ 	.word	0xffffffff


	//   ....[3]....
        /*0050*/ 	.word	0xffffffff


	//   ....[4]....
        /*0054*/ 	.word	0xffffffff


	//   ....[5]....
        /*0058*/ 	.word	0xffffffff


	//----- nvinfo : EIATTR_COOP_GROUP_INSTR_OFFSETS
	.align		4
.L_32:
        /*005c*/ 	.byte	0x04, 0x28
        /*005e*/ 	.short	(.L_34 - .L_33)


	//   ....[0]....
.L_33:
        /*0060*/ 	.word	0x00000070


	//   ....[1]....
        /*0064*/ 	.word	0x00000080


	//   ....[2]....
        /*0068*/ 	.word	0x00000430


	//   ....[3]....
        /*006c*/ 	.word	0x000005c0


	//   ....[4]....
        /*0070*/ 	.word	0x00000770


	//   ....[5]....
        /*0074*/ 	.word	0x00001490


	//----- nvinfo : EIATTR_REG_RECONFIG
	.align		4
.L_34:
        /*0078*/ 	.byte	0x01, 0x54
	.zero		2


	//----- nvinfo : EIATTR_SYSCALL_OFFSETS
	.align		4
        /*007c*/ 	.byte	0x04, 0x46
        /*007e*/ 	.short	(.L_36 - .L_35)


	//   ....[0]....
.L_35:
        /*0080*/ 	.word	0x00001650


	//   ....[1]....
        /*0084*/ 	.word	0x000020d0


	//   ....[2]....
        /*0088*/ 	.word	0x000021c0


	//----- nvinfo : EIATTR_MBARRIER_INSTR_OFFSETS
	.align		4
.L_36:
        /*008c*/ 	.byte	0x04, 0x39
        /*008e*/ 	.short	(.L_38 - .L_37)


	//   ....[0]....
.L_37:
        /*0090*/ 	.word	0x00000530
        /*0094*/ 	.word	0x000000ff
        /*0098*/ 	.word	0x00000000
        /*009c*/ 	.short	0x0100
        /*009e*/ 	.byte	0x08
	.zero		1


	//   ....[1]....
        /*00a0*/ 	.word	0x00000540
        /*00a4*/ 	.word	0x000000ff
        /*00a8*/ 	.word	0x00000020
        /*00ac*/ 	.short	0x0100
        /*00ae*/ 	.byte	0x08
	.zero		1


	//   ....[2]....
        /*00b0*/ 	.word	0x00000550
        /*00b4*/ 	.word	0x000000ff
        /*00b8*/ 	.word	0x00000008
        /*00bc*/ 	.short	0x0100
        /*00be*/ 	.byte	0x08
	.zero		1


	//   ....[3]....
        /*00c0*/ 	.word	0x00000560
        /*00c4*/ 	.word	0x000000ff
        /*00c8*/ 	.word	0x00000028
        /*00cc*/ 	.short	0x0100
        /*00ce*/ 	.byte	0x08
	.zero		1


	//   ....[4]....
        /*00d0*/ 	.word	0x00000570
        /*00d4*/ 	.word	0x000000ff
        /*00d8*/ 	.word	0x00000010
        /*00dc*/ 	.short	0x0100
        /*00de*/ 	.byte	0x08
	.zero		1


	//   ....[5]....
        /*00e0*/ 	.word	0x00000580
        /*00e4*/ 	.word	0x000000ff
        /*00e8*/ 	.word	0x00000030
        /*00ec*/ 	.short	0x0100
        /*00ee*/ 	.byte	0x08
	.zero		1


	//   ....[6]....
        /*00f0*/ 	.word	0x00000590
        /*00f4*/ 	.word	0x000000ff
        /*00f8*/ 	.word	0x00000018
        /*00fc*/ 	.short	0x0100
        /*00fe*/ 	.byte	0x08
	.zero		1


	//   ....[7]....
        /*0100*/ 	.word	0x000005a0
        /*0104*/ 	.word	0x000000ff
        /*0108*/ 	.word	0x00000038
        /*010c*/ 	.short	0x0100
        /*010e*/ 	.byte	0x08
	.zero		1


	//   ....[8]....
        /*0110*/ 	.word	0x000006e0
        /*0114*/ 	.word	0x000000ff
        /*0118*/ 	.word	0x00000040
        /*011c*/ 	.short	0x0100
        /*011e*/ 	.byte	0x08
	.zero		1


	//   ....[9]....
        /*0120*/ 	.word	0x000006f0
        /*0124*/ 	.word	0x000000ff
        /*0128*/ 	.word	0x00000060
        /*012c*/ 	.short	0x0100
        /*012e*/ 	.byte	0x08
	.zero		1


	//   ....[10]....
        /*0130*/ 	.word	0x00000700
        /*0134*/ 	.word	0x000000ff
        /*0138*/ 	.word	0x00000048
        /*013c*/ 	.short	0x0100
        /*013e*/ 	.byte	0x08
	.zero		1


	//   ....[11]....
        /*0140*/ 	.word	0x00000710
        /*0144*/ 	.word	0x000000ff
        /*0148*/ 	.word	0x00000068
        /*014c*/ 	.short	0x0100
        /*014e*/ 	.byte	0x08
	.zero		1


	//   ....[12]....
        /*0150*/ 	.word	0x00000720
        /*0154*/ 	.word	0x000000ff
        /*0158*/ 	.word	0x00000050
        /*015c*/ 	.short	0x0100
        /*015e*/ 	.byte	0x08
	.zero		1


	//   ....[13]....
        /*0160*/ 	.word	0x00000730
        /*0164*/ 	.word	0x000000ff
        /*0168*/ 	.word	0x00000070
        /*016c*/ 	.short	0x0100
        /*016e*/ 	.byte	0x08
	.zero		1


	//   ....[14]....
        /*0170*/ 	.word	0x00000740
        /*0174*/ 	.word	0x000000ff
        /*0178*/ 	.word	0x00000058
        /*017c*/ 	.short	0x0100
        /*017e*/ 	.byte	0x08
	.zero		1


	//   ....[15]....
        /*0180*/ 	.word	0x00000750
        /*0184*/ 	.word	0x000000ff
        /*0188*/ 	.word	0x00000078
        /*018c*/ 	.short	0x0100
        /*018e*/ 	.byte	0x08
	.zero		1


	//   ....[16]....
        /*0190*/ 	.word	0x00000a10
        /*0194*/ 	.word	0x000000ff
        /*0198*/ 	.word	0x00000080
        /*019c*/ 	.short	0x0100
        /*019e*/ 	.byte	0x08
	.zero		1


	//   ....[17]....
        /*01a0*/ 	.word	0x00000a60
        /*01a4*/ 	.word	0x000000ff
        /*01a8*/ 	.word	0x00000088
        /*01ac*/ 	.short	0x0100
        /*01ae*/ 	.byte	0x08
	.zero		1


	//   ....[18]....
        /*01b0*/ 	.word	0x000016d0
        /*01b4*/ 	.word	0x00000003
        /*01b8*/ 	.word	0x00000000
        /*01bc*/ 	.short	0x010a
        /*01be*/ 	.byte	0x3f
	.zero		1


	//   ....[19]....
        /*01c0*/ 	.word	0x00001710
        /*01c4*/ 	.word	0x00000003
        /*01c8*/ 	.word	0x00000000
        /*01cc*/ 	.short	0x010a
        /*01ce*/ 	.byte	0x3f
	.zero		1


	//   ....[20]....
        /*01d0*/ 	.word	0x00001ab0
        /*01d4*/ 	.word	0x000000ff
        /*01d8*/ 	.word	0x00000000
        /*01dc*/ 	.short	0x010a
        /*01de*/ 	.byte	0x04
	.zero		1


	//   ....[21]....
        /*01e0*/ 	.word	0x00001af0
        /*01e4*/ 	.word	0x000000ff
        /*01e8*/ 	.word	0x00000000
        /*01ec*/ 	.short	0x010a
        /*01ee*/ 	.byte	0x04
	.zero		1


	//   ....[22]....
        /*01f0*/ 	.word	0x00001d80
        /*01f4*/ 	.word	0x000000ff
        /*01f8*/ 	.word	0x00000000
        /*01fc*/ 	.short	0x0101
        /*01fe*/ 	.byte	0x04
	.zero		1


	//   ....[23]....
        /*0200*/ 	.word	0x00001f30
        /*0204*/ 	.word	0x000000ff
        /*0208*/ 	.word	0x00000000
        /*020c*/ 	.short	0x0101
        /*020e*/ 	.byte	0x04
	.zero		1


	//   ....[24]....
        /*0210*/ 	.word	0x000026c0
        /*0214*/ 	.word	0x000000ff
        /*0218*/ 	.word	0x00000040
        /*021c*/ 	.short	0x010a
        /*021e*/ 	.byte	0x35
	.zero		1


	//   ....[25]....
        /*0220*/ 	.word	0x00002ec0
        /*0224*/ 	.word	0x000000ff
        /*0228*/ 	.word	0x00000000
        /*022c*/ 	.short	0x0101
        /*022e*/ 	.byte	0x04
	.zero		1


	//   ....[26]....
        /*0230*/ 	.word	0x00002fb0
        /*0234*/ 	.word	0x0000000e
        /*0238*/ 	.word	0x00000040
        /*023c*/ 	.short	0x010a
        /*023e*/ 	.byte	0x3f
	.zero		1


	//   ....[27]....
        /*0240*/ 	.word	0x000035c0
        /*0244*/ 	.word	0x000000ff
        /*0248*/ 	.word	0x00000000
        /*024c*/ 	.short	0x0101
        /*024e*/ 	.byte	0x04
	.zero		1


	//   ....[28]....
        /*0250*/ 	.word	0x000036c0
        /*0254*/ 	.word	0x0000000c
        /*0258*/ 	.word	0x00000040
        /*025c*/ 	.short	0x010a
        /*025e*/ 	.byte	0x3f
	.zero		1


	//   ....[29]....
        /*0260*/ 	.word	0x00003d00
        /*0264*/ 	.word	0x000000ff
        /*0268*/ 	.word	0x00000000
        /*026c*/ 	.short	0x0101
        /*026e*/ 	.byte	0x04
	.zero		1


	//   ....[30]....
        /*0270*/ 	.word	0x00003de0
        /*0274*/ 	.word	0x0000000d
        /*0278*/ 	.word	0x00000040
        /*027c*/ 	.short	0x010a
        /*027e*/ 	.byte	0x3f
	.zero		1


	//   ....[31]....
        /*0280*/ 	.word	0x00004440
        /*0284*/ 	.word	0x000000ff
        /*0288*/ 	.word	0x00000000
        /*028c*/ 	.short	0x0101
        /*028e*/ 	.byte	0x04
	.zero		1


	//   ....[32]....
        /*0290*/ 	.word	0x00004520
        /*0294*/ 	.word	0x0000000d
        /*0298*/ 	.word	0x00000040
        /*029c*/ 	.short	0x010a
        /*029e*/ 	.byte	0x3f
	.zero		1


	//   ....[33]....
        /*02a0*/ 	.word	0x00004b60
        /*02a4*/ 	.word	0x000000ff
        /*02a8*/ 	.word	0x00000000
        /*02ac*/ 	.short	0x0101
        /*02ae*/ 	.byte	0x04
	.zero		1


	//   ....[34]....
        /*02b0*/ 	.word	0x00004c40
        /*02b4*/ 	.word	0x0000000d
        /*02b8*/ 	.word	0x00000040
        /*02bc*/ 	.short	0x010a
        /*02be*/ 	.byte	0x3f
	.zero		1


	//   ....[35]....
        /*02c0*/ 	.word	0x00005280
        /*02c4*/ 	.word	0x000000ff
        /*02c8*/ 	.word	0x00000000
        /*02cc*/ 	.short	0x0101
        /*02ce*/ 	.byte	0x04
	.zero		1


	//   ....[36]....
        /*02d0*/ 	.word	0x00005360
        /*02d4*/ 	.word	0x0000000d
        /*02d8*/ 	.word	0x00000040
        /*02dc*/ 	.short	0x010a
        /*02de*/ 	.byte	0x3f
	.zero		1


	//   ....[37]....
        /*02e0*/ 	.word	0x000059a0
        /*02e4*/ 	.word	0x000000ff
        /*02e8*/ 	.word	0x00000000
        /*02ec*/ 	.short	0x0101
        /*02ee*/ 	.byte	0x04
	.zero		1


	//   ....[38]....
        /*02f0*/ 	.word	0x00005a80
        /*02f4*/ 	.word	0x0000000d
        /*02f8*/ 	.word	0x00000040
        /*02fc*/ 	.short	0x010a
        /*02fe*/ 	.byte	0x3f
	.zero		1


	//   ....[39]....
        /*0300*/ 	.word	0x00006070
        /*0304*/ 	.word	0x000000ff
        /*0308*/ 	.word	0x00000000
        /*030c*/ 	.short	0x0101
        /*030e*/ 	.byte	0x04
	.zero		1


	//   ....[40]....
        /*0310*/ 	.word	0x00006a10
        /*0314*/ 	.word	0x000000ff
        /*0318*/ 	.word	0x00000000
        /*031c*/ 	.short	0x0101
        /*031e*/ 	.byte	0x04
	.zero		1


	//   ....[41]....
        /*0320*/ 	.word	0x00007100
        /*0324*/ 	.word	0x000000ff
        /*0328*/ 	.word	0x00000088
        /*032c*/ 	.short	0x010a
        /*032e*/ 	.byte	0x04
	.zero		1


	//   ....[42]....
        /*0330*/ 	.word	0x000074f0
        /*0334*/ 	.word	0x000000ff
        /*0338*/ 	.word	0x00000060
        /*033c*/ 	.short	0x010a
        /*033e*/ 	.byte	0x0d
	.zero		1


	//   ....[43]....
        /*0340*/ 	.word	0x000075e0
        /*0344*/ 	.word	0x000000ff
        /*0348*/ 	.word	0x00000040
        /*034c*/ 	.short	0x010b
        /*034e*/ 	.byte	0x0d
	.zero		1


	//   ....[44]....
        /*0350*/ 	.word	0x00007640
        /*0354*/ 	.word	0x000000ff
        /*0358*/ 	.word	0x00000000
        /*035c*/ 	.short	0x0101
        /*035e*/ 	.byte	0x10
	.zero		1


	//   ....[45]....
        /*0360*/ 	.word	0x00007670
        /*0364*/ 	.word	0x000000ff
        /*0368*/ 	.word	0x00000068
        /*036c*/ 	.short	0x010a
        /*036e*/ 	.byte	0x0d
	.zero		1


	//   ....[46]....
        /*0370*/ 	.word	0x00007780
        /*0374*/ 	.word	0x000000ff
        /*0378*/ 	.word	0x00000048
        /*037c*/ 	.short	0x010b
        /*037e*/ 	.byte	0x0d
	.zero		1


	//   ....[47]....
        /*0380*/ 	.word	0x000077e0
        /*0384*/ 	.word	0x000000ff
        /*0388*/ 	.word	0x00000000
        /*038c*/ 	.short	0x0101
        /*038e*/ 	.byte	0x12
	.zero		1


	//   ....[48]....
        /*0390*/ 	.word	0x00007810
        /*0394*/ 	.word	0x000000ff
        /*0398*/ 	.word	0x00000070
        /*039c*/ 	.short	0x010a
        /*039e*/ 	.byte	0x0d
	.zero		1


	//   ....[49]....
        /*03a0*/ 	.word	0x00007920
        /*03a4*/ 	.word	0x000000ff
        /*03a8*/ 	.word	0x00000050
        /*03ac*/ 	.short	0x010b
        /*03ae*/ 	.byte	0x0d
	.zero		1


	//   ....[50]....
        /*03b0*/ 	.word	0x00007980
        /*03b4*/ 	.word	0x000000ff
        /*03b8*/ 	.word	0x00000000
        /*03bc*/ 	.short	0x0101
        /*03be*/ 	.byte	0x1d
	.zero		1


	//   ....[51]....
        /*03c0*/ 	.word	0x000079b0
        /*03c4*/ 	.word	0x000000ff
        /*03c8*/ 	.word	0x00000078
        /*03cc*/ 	.short	0x010a
        /*03ce*/ 	.byte	0x0d
	.zero		1


	//   ....[52]....
        /*03d0*/ 	.word	0x00007ac0
        /*03d4*/ 	.word	0x000000ff
        /*03d8*/ 	.word	0x00000058
        /*03dc*/ 	.short	0x010b
        /*03de*/ 	.byte	0x0d
	.zero		1


	//   ....[53]....
        /*03e0*/ 	.word	0x00007b20
        /*03e4*/ 	.word	0x000000ff
        /*03e8*/ 	.word	0x00000000
        /*03ec*/ 	.short	0x0101
        /*03ee*/ 	.byte	0x1e
	.zero		1


	//   ....[54]....
        /*03f0*/ 	.word	0x00007b60
        /*03f4*/ 	.word	0x000000ff
        /*03f8*/ 	.word	0x00000060
        /*03fc*/ 	.short	0x010a
        /*03fe*/ 	.byte	0x0d
	.zero		1


	//   ....[55]....
        /*0400*/ 	.word	0x00007c60
        /*0404*/ 	.word	0x000000ff
        /*0408*/ 	.word	0x00000040
        /*040c*/ 	.short	0x010b
        /*040e*/ 	.byte	0x0d
	.zero		1


	//   ....[56]....
        /*0410*/ 	.word	0x00007ca0
        /*0414*/ 	.word	0x000000ff
        /*0418*/ 	.word	0x00000000
        /*041c*/ 	.short	0x0101
        /*041e*/ 	.byte	0x10
	.zero		1


	//   ....[57]....
        /*0420*/ 	.word	0x00007cd0
        /*0424*/ 	.word	0x000000ff
        /*0428*/ 	.word	0x00000068
        /*042c*/ 	.short	0x010a
        /*042e*/ 	.byte	0x0d
	.zero		1


	//   ....[58]....
        /*0430*/ 	.word	0x00007dd0
        /*0434*/ 	.word	0x000000ff
        /*0438*/ 	.word	0x00000048
        /*043c*/ 	.short	0x010b
        /*043e*/ 	.byte	0x0d
	.zero		1


	//   ....[59]....
        /*0440*/ 	.word	0x00007e10
        /*0444*/ 	.word	0x000000ff
        /*0448*/ 	.word	0x00000000
        /*044c*/ 	.short	0x0101
        /*044e*/ 	.byte	0x12
	.zero		1


	//   ....[60]....
        /*0450*/ 	.word	0x00007e40
        /*0454*/ 	.word	0x000000ff
        /*0458*/ 	.word	0x00000070
        /*045c*/ 	.short	0x010a
        /*045e*/ 	.byte	0x0d
	.zero		1


	//   ....[61]....
        /*0460*/ 	.word	0x00007f40
        /*0464*/ 	.word	0x000000ff
        /*0468*/ 	.word	0x00000050
        /*046c*/ 	.short	0x010b
        /*046e*/ 	.byte	0x0d
	.zero		1


	//   ....[62]....
        /*0470*/ 	.word	0x00007f80
        /*0474*/ 	.word	0x000000ff
        /*0478*/ 	.word	0x00000000
        /*047c*/ 	.short	0x0101
        /*047e*/ 	.byte	0x1d
	.zero		1


	//   ....[63]....
        /*0480*/ 	.word	0x00007fb0
        /*0484*/ 	.word	0x000000ff
        /*0488*/ 	.word	0x00000078
        /*048c*/ 	.short	0x010a
        /*048e*/ 	.byte	0x0d
	.zero		1


	//   ....[64]....
        /*0490*/ 	.word	0x000080b0
        /*0494*/ 	.word	0x000000ff
        /*0498*/ 	.word	0x00000058
        /*049c*/ 	.short	0x010b
        /*049e*/ 	.byte	0x0d
	.zero		1


	//   ....[65]....
        /*04a0*/ 	.word	0x00008100
        /*04a4*/ 	.word	0x000000ff
        /*04a8*/ 	.word	0x00000000
        /*04ac*/ 	.short	0x0101
        /*04ae*/ 	.byte	0x1e
	.zero		1


	//   ....[66]....
        /*04b0*/ 	.word	0x00008790
        /*04b4*/ 	.word	0x00000000
        /*04b8*/ 	.word	0x00000060
        /*04bc*/ 	.short	0x010a
        /*04be*/ 	.byte	0x3f
	.zero		1


	//   ....[67]....
        /*04c0*/ 	.word	0x000087d0
        /*04c4*/ 	.word	0x00000000
        /*04c8*/ 	.word	0x00000068
        /*04cc*/ 	.short	0x010a
        /*04ce*/ 	.byte	0x3f
	.zero		1


	//   ....[68]....
        /*04d0*/ 	.word	0x00008810
        /*04d4*/ 	.word	0x00000000
        /*04d8*/ 	.word	0x00000070
        /*04dc*/ 	.short	0x010a
        /*04de*/ 	.byte	0x3f
	.zero		1


	//   ....[69]....
        /*04e0*/ 	.word	0x00008870
        /*04e4*/ 	.word	0x00000000
        /*04e8*/ 	.word	0x00000078
        /*04ec*/ 	.short	0x010a
        /*04ee*/ 	.byte	0x3f
	.zero		1


	//   ....[70]....
        /*04f0*/ 	.word	0x00008b90
        /*04f4*/ 	.word	0x00000014
        /*04f8*/ 	.word	0x00000020
        /*04fc*/ 	.short	0x010a
        /*04fe*/ 	.byte	0x3f
	.zero		1


	//   ....[71]....
        /*0500*/ 	.word	0x00008f50
        /*0504*/ 	.word	0x00000005
        /*0508*/ 	.word	0x00000088
        /*050c*/ 	.short	0x0101
        /*050e*/ 	.byte	0x3f
	.zero		1


	//   ....[72]....
        /*0510*/ 	.word	0x00009660
        /*0514*/ 	.word	0x00000007
        /*0518*/ 	.word	0x00000000
        /*051c*/ 	.short	0x010a
        /*051e*/ 	.byte	0x3f
	.zero		1


	//   ....[73]....
        /*0520*/ 	.word	0x000096e0
        /*0524*/ 	.word	0x00000006
        /*0528*/ 	.word	0x00000000
        /*052c*/ 	.short	0x010a
        /*052e*/ 	.byte	0x3f
	.zero		1


	//   ....[74]....
        /*0530*/ 	.word	0x00009770
        /*0534*/ 	.word	0x00000007
        /*0538*/ 	.word	0x00000000
        /*053c*/ 	.short	0x010a
        /*053e*/ 	.byte	0x3f
	.zero		1


	//   ....[75]....
        /*0540*/ 	.word	0x00009800
        /*0544*/ 	.word	0x00000005
        /*0548*/ 	.word	0x00000000
        /*054c*/ 	.short	0x010a
        /*054e*/ 	.byte	0x3f
	.zero		1


	//   ....[76]....
        /*0550*/ 	.word	0x00009860
        /*0554*/ 	.word	0x00000003
        /*0558*/ 	.word	0x00000000
        /*055c*/ 	.short	0x010a
        /*055e*/ 	.byte	0x3f
	.zero		1


	//   ....[77]....
        /*0560*/ 	.word	0x000098c0
        /*0564*/ 	.word	0x00000004
        /*0568*/ 	.word	0x00000000
        /*056c*/ 	.short	0x010a
        /*056e*/ 	.byte	0x3f
	.zero		1


	//   ....[78]....
        /*0570*/ 	.word	0x00009920
        /*0574*/ 	.word	0x00000005
        /*0578*/ 	.word	0x00000040
        /*057c*/ 	.short	0x010a
        /*057e*/ 	.byte	0x3f
	.zero		1


	//   ....[79]....
        /*0580*/ 	.word	0x00009970
        /*0584*/ 	.word	0x0000000e
        /*0588*/ 	.word	0x00000040
        /*058c*/ 	.short	0x010a
        /*058e*/ 	.byte	0x3f
	.zero		1


	//   ....[80]....
        /*0590*/ 	.word	0x000099c0
        /*0594*/ 	.word	0x0000000c
        /*0598*/ 	.word	0x00000040
        /*059c*/ 	.short	0x010a
        /*059e*/ 	.byte	0x3f
	.zero		1


	//   ....[81]....
        /*05a0*/ 	.word	0x00009a10
        /*05a4*/ 	.word	0x0000000d
        /*05a8*/ 	.word	0x00000040
        /*05ac*/ 	.short	0x010a
        /*05ae*/ 	.byte	0x3f
	.zero		1


	//   ....[82]....
        /*05b0*/ 	.word	0x00009a60
        /*05b4*/ 	.word	0x0000000d
        /*05b8*/ 	.word	0x00000040
        /*05bc*/ 	.short	0x010a
        /*05be*/ 	.byte	0x3f
	.zero		1


	//   ....[83]....
        /*05c0*/ 	.word	0x00009ab0
        /*05c4*/ 	.word	0x0000000d
        /*05c8*/ 	.word	0x00000040
        /*05cc*/ 	.short	0x010a
        /*05ce*/ 	.byte	0x3f
	.zero		1


	//   ....[84]....
        /*05d0*/ 	.word	0x00009b00
        /*05d4*/ 	.word	0x0000000d
        /*05d8*/ 	.word	0x00000040
        /*05dc*/ 	.short	0x010a
        /*05de*/ 	.byte	0x3f
	.zero		1


	//   ....[85]....
        /*05e0*/ 	.word	0x00009b50
        /*05e4*/ 	.word	0x0000000d
        /*05e8*/ 	.word	0x00000040
        /*05ec*/ 	.short	0x010a
        /*05ee*/ 	.byte	0x3f
	.zero		1


	//   ....[86]....
        /*05f0*/ 	.word	0x00009bb0
        /*05f4*/ 	.word	0x00000003
        /*05f8*/ 	.word	0x00000088
        /*05fc*/ 	.short	0x010a
        /*05fe*/ 	.byte	0x3f
	.zero		1


	//   ....[87]....
        /*0600*/ 	.word	0x00009c10
        /*0604*/ 	.word	0x00000005
        /*0608*/ 	.word	0x00000060
        /*060c*/ 	.short	0x010a
        /*060e*/ 	.byte	0x3f
	.zero		1


	//   ....[88]....
        /*0610*/ 	.word	0x00009c70
        /*0614*/ 	.word	0x00000005
        /*0618*/ 	.word	0x00000068
        /*061c*/ 	.short	0x010a
        /*061e*/ 	.byte	0x3f
	.zero		1


	//   ....[89]....
        /*0620*/ 	.word	0x00009cd0
        /*0624*/ 	.word	0x00000005
        /*0628*/ 	.word	0x00000070
        /*062c*/ 	.short	0x010a
        /*062e*/ 	.byte	0x3f
	.zero		1


	//   ....[90]....
        /*0630*/ 	.word	0x00009d30
        /*0634*/ 	.word	0x00000005
        /*0638*/ 	.word	0x00000078
        /*063c*/ 	.short	0x010a
        /*063e*/ 	.byte	0x3f
	.zero		1


	//   ....[91]....
        /*0640*/ 	.word	0x00009d90
        /*0644*/ 	.word	0x00000005
        /*0648*/ 	.word	0x00000060
        /*064c*/ 	.short	0x010a
        /*064e*/ 	.byte	0x3f
	.zero		1


	//   ....[92]....
        /*0650*/ 	.word	0x00009df0
        /*0654*/ 	.word	0x00000005
        /*0658*/ 	.word	0x00000068
        /*065c*/ 	.short	0x010a
        /*065e*/ 	.byte	0x3f
	.zero		1


	//   ....[93]....
        /*0660*/ 	.word	0x00009e50
        /*0664*/ 	.word	0x00000005
        /*0668*/ 	.word	0x00000070
        /*066c*/ 	.short	0x010a
        /*066e*/ 	.byte	0x3f
	.zero		1


	//   ....[94]....
        /*0670*/ 	.word	0x00009eb0
        /*0674*/ 	.word	0x00000005
        /*0678*/ 	.word	0x00000078
        /*067c*/ 	.short	0x010a
        /*067e*/ 	.byte	0x3f
	.zero		1


	//   ....[95]....
        /*0680*/ 	.word	0x00009f00
        /*0684*/ 	.word	0x00000000
        /*0688*/ 	.word	0x00000060
        /*068c*/ 	.short	0x010a
        /*068e*/ 	.byte	0x3f
	.zero		1


	//   ....[96]....
        /*0690*/ 	.word	0x00009f50
        /*0694*/ 	.word	0x00000000
        /*0698*/ 	.word	0x00000068
        /*069c*/ 	.short	0x010a
        /*069e*/ 	.byte	0x3f
	.zero		1


	//   ....[97]....
        /*06a0*/ 	.word	0x00009fa0
        /*06a4*/ 	.word	0x00000000
        /*06a8*/ 	.word	0x00000070
        /*06ac*/ 	.short	0x010a
        /*06ae*/ 	.byte	0x3f
	.zero		1


	//   ....[98]....
        /*06b0*/ 	.word	0x0000a070
        /*06b4*/ 	.word	0x00000014
        /*06b8*/ 	.word	0x00000020
        /*06bc*/ 	.short	0x010a
        /*06be*/ 	.byte	0x3f
	.zero		1


	//   ....[99]....
        /*06c0*/ 	.word	0x0000a140
        /*06c4*/ 	.word	0x00000007
        /*06c8*/ 	.word	0x00000000
        /*06cc*/ 	.short	0x010a
        /*06ce*/ 	.byte	0x3f
	.zero		1


	//   ....[100]....
        /*06d0*/ 	.word	0x0000a190
        /*06d4*/ 	.word	0x00000006
        /*06d8*/ 	.word	0x00000000
        /*06dc*/ 	.short	0x010a
        /*06de*/ 	.byte	0x3f
	.zero		1


	//   ....[101]....
        /*06e0*/ 	.word	0x0000a1e0
        /*06e4*/ 	.word	0x00000007
        /*06e8*/ 	.word	0x00000000
        /*06ec*/ 	.short	0x010a
        /*06ee*/ 	.byte	0x3f
	.zero		1


	//----- nvinfo : EIATTR_NUM_MBARRIERS
	.align		4
.L_38:
        /*06f0*/ 	.byte	0x03, 0x38
        /*06f2*/ 	.short	0x0012


	//----- nvinfo : EIATTR_EXIT_INSTR_OFFSETS
	.align		4
        /*06f4*/ 	.byte	0x04, 0x1c
        /*06f6*/ 	.short	(.L_40 - .L_39)


	//   ....[0]....
.L_39:
        /*06f8*/ 	.word	0x00009850


	//----- nvinfo : EIATTR_MAX_THREADS
	.align		4
.L_40:
        /*06fc*/ 	.byte	0x04, 0x05
        /*06fe*/ 	.short	(.L_42 - .L_41)
.L_41:
        /*0700*/ 	.word	0x00000180
        /*0704*/ 	.word	0x00000001
        /*0708*/ 	.word	0x00000001


	//----- nvinfo : EIATTR_CRS_STACK_SIZE
	.align		4
.L_42:
        /*070c*/ 	.byte	0x04, 0x1e
        /*070e*/ 	.short	(.L_44 - .L_43)
.L_43:
        /*0710*/ 	.word	0x00000000


	//----- nvinfo : EIATTR_CBANK_PARAM_SIZE
	.align		4
.L_44:
        /*0714*/ 	.byte	0x03, 0x19
        /*0716*/ 	.short	0x0770


	//----- nvinfo : EIATTR_PARAM_CBANK
	.align		4
        /*0718*/ 	.byte	0x04, 0x0a
        /*071a*/ 	.short	(.L_46 - .L_45)
	.align		4
.L_45:
        /*071c*/ 	.word	index@(.nv.constant0._ZN7cutlass13device_kernelINS_4gemm6kernel13GemmUniversalIN4cute5tupleIJiiiiEEENS1_10collective13CollectiveMmaINS1_34MainloopSm90TmaGmmaWarpSpecializedILi4ENS5_IJNS4_1CILi1EEESB_SB_EEENS1_35KernelTmaWarpSpecializedCooperativeEEENS5_IJNSA_ILi128EEENSA_ILi256EEENSA_ILi64EEEEEENS_6half_tENS5_IJlSB_lEEESJ_SK_NS4_8TiledMMAINS4_8MMA_AtomIJNS4_4SM904GMMA26MMA_64x256x16_F32F16F16_SSILNSO_5MajorE0ELSQ_0ELNSO_7ScaleInE1ELSR_1EEEEEENS4_6LayoutINS5_IJNSA_ILi2EEESB_SB_EEENS5_IJSB_NSA_ILi0EEESX_EEEEENS5_IJNS4_10UnderscoreES10_S10_EEEEENS4_13SM90_TMA_LOADENS4_14ComposedLayoutINS4_7SwizzleILi3ELi4ELi3EEENS4_18smem_ptr_flag_bitsILi16EEENSU_INS5_IJNSA_ILi8EEESH_EEENS5_IJSH_SB_EEEEEEEvNS4_8identityES13_S1D_vS1E_EENS_8epilogue10collective18CollectiveEpilogueINS1G_22Sm90TmaWarpSpecializedILi4ELi2ELi16ELb1ELb0EEEJSI_NS5_IJSF_NSA_ILi32EEEEEESJ_SK_SJ_SK_NS1G_6fusion15FusionCallbacksIS1K_NS1N_17LinearCombinationISJ_fSJ_fLNS_15FloatRoundStyleE2EEESI_S1M_JEEES13_NS14_INS15_ILi2ELi4ELi3EEES18_NSU_INS5_IJS19_S1L_EEENS5_IJS1L_SB_EEEEEEENS4_17SM75_U32x4_LDSM_NENS4_14SM90_TMA_STOREES1X_NS4_17SM90_U32x4_STSM_NENS4_9Copy_AtomIJS20_SJ_EEEvEEEvvEEEEvNT_6ParamsE)
        /*0720*/ 	.short	0x0210
        /*0722*/ 	.short	0x0770


	//----- nvinfo : EIATTR_SW_WAR
	.align		4
.L_46:
        /*0724*/ 	.byte	0x04, 0x36
        /*0726*/ 	.short	(.L_48 - .L_47)
.L_47:
        /*0728*/ 	.word	0x00000008
.L_48:


//--------------------- .nv.callgraph             --------------------------
	.section	.nv.callgraph,"",@"SHT_CUDA_CALLGRAPH"
	.align	4
	.sectionentsize	8
	.align		4
        /*0000*/ 	.word	0x00000000
	.align		4
        /*0004*/ 	.word	0xffffffff
	.align		4
        /*0008*/ 	.word	index@(_ZN7cutlass13device_kernelINS_4gemm6kernel13GemmUniversalIN4cute5tupleIJiiiiEEENS1_10collective13CollectiveMmaINS1_34MainloopSm90TmaGmmaWarpSpecializedILi4ENS5_IJNS4_1CILi1EEESB_SB_EEENS1_35KernelTmaWarpSpecializedCooperativeEEENS5_IJNSA_ILi128EEENSA_ILi256EEENSA_ILi64EEEEEENS_6half_tENS5_IJlSB_lEEESJ_SK_NS4_8TiledMMAINS4_8MMA_AtomIJNS4_4SM904GMMA26MMA_64x256x16_F32F16F16_SSILNSO_5MajorE0ELSQ_0ELNSO_7ScaleInE1ELSR_1EEEEEENS4_6LayoutINS5_IJNSA_ILi2EEESB_SB_EEENS5_IJSB_NSA_ILi0EEESX_EEEEENS5_IJNS4_10UnderscoreES10_S10_EEEEENS4_13SM90_TMA_LOADENS4_14ComposedLayoutINS4_7SwizzleILi3ELi4ELi3EEENS4_18smem_ptr_flag_bitsILi16EEENSU_INS5_IJNSA_ILi8EEESH_EEENS5_IJSH_SB_EEEEEEEvNS4_8identityES13_S1D_vS1E_EENS_8epilogue10collective18CollectiveEpilogueINS1G_22Sm90TmaWarpSpecializedILi4ELi2ELi16ELb1ELb0EEEJSI_NS5_IJSF_NSA_ILi32EEEEEESJ_SK_SJ_SK_NS1G_6fusion15FusionCallbacksIS1K_NS1N_17LinearCombinationISJ_fSJ_fLNS_15FloatRoundStyleE2EEESI_S1M_JEEES13_NS14_INS15_ILi2ELi4ELi3EEES18_NSU_INS5_IJS19_S1L_EEENS5_IJS1L_SB_EEEEEEENS4_17SM75_U32x4_LDSM_NENS4_14SM90_TMA_STOREES1X_NS4_17SM90_U32x4_STSM_NENS4_9Copy_AtomIJS20_SJ_EEEvEEEvvEEEEvNT_6ParamsE)
	.align		4
        /*000c*/ 	.word	index@(__assertfail)
	.align		4
        /*0010*/ 	.word	0x00000000
	.align		4
        /*0014*/ 	.word	0xfffffffe
	.align		4
        /*0018*/ 	.word	0x00000000
	.align		4
        /*001c*/ 	.word	0xfffffffd
	.align		4
        /*0020*/ 	.word	0x00000000
	.align		4
        /*0024*/ 	.word	0xfffffffc


//--------------------- .nv.constant4             --------------------------
	.section	.nv.constant4,"a",@progbits
	.align	8
	.align		8
.nv.constant4:
        /*0000*/ 	.dword	__assertfail
	.align		8
        /*0008*/ 	.dword	__unnamed_1
	.align		8
        /*0010*/ 	.dword	__unnamed_2
	.align		8
        /*0018*/ 	.dword	_ZN39_INTERNAL_5c45318a_4_k_cu_11db96c9_34434cuda3std3__45__cpo5beginE
	.align		8
        /*0020*/ 	.dword	_ZN39_INTERNAL_5c45318a_4_k_cu_11db96c9_34434cuda3std3__45__cpo3endE
	.align		8
        /*0028*/ 	.dword	_ZN39_INTERNAL_5c45318a_4_k_cu_11db96c9_34434cuda3std3__45__cpo6cbeginE
	.align		8
        /*0030*/ 	.dword	_ZN39_INTERNAL_5c45318a_4_k_cu_11db96c9_34434cuda3std3__45__cpo4cendE
	.align		8
        /*0038*/ 	.dword	_ZN39_INTERNAL_5c45318a_4_k_cu_11db96c9_34434cuda3std3__441_GLOBAL__N__5c45318a_4_k_cu_11db96c9_34436ignoreE
	.align		8
        /*0040*/ 	.dword	_ZN39_INTERNAL_5c45318a_4_k_cu_11db96c9_34434cuda3std3__419piecewise_constructE
	.align		8
        /*0048*/ 	.dword	_ZN39_INTERNAL_5c45318a_4_k_cu_11db96c9_34434cuda3std3__48in_placeE
	.align		8
        /*0050*/ 	.dword	_ZN39_INTERNAL_5c45318a_4_k_cu_11db96c9_34434cuda3std6ranges3__45__cpo4swapE
	.align		8
        /*0058*/ 	.dword	_ZN39_INTERNAL_5c45318a_4_k_cu_11db96c9_34434cuda3std6ranges3__45__cpo9iter_moveE
	.align		8
        /*0060*/ 	.dword	_ZN39_INTERNAL_5c45318a_4_k_cu_11db96c9_34434cute7productE
	.align		8
        /*0068*/ 	.dword	_ZN39_INTERNAL_5c45318a_4_k_cu_11db96c9_34434cute1_E
	.align		8
        /*0070*/ 	.dword	$str$22
	.align		8
        /*0078*/ 	.dword	$str$23
	.align		8
        /*0080*/ 	.dword	$str$26
	.align		8
        /*0088*/ 	.dword	$str$27


//--------------------- .text._ZN7cutlass13device_kernelINS_4gemm6kernel13GemmUniversalIN4cute5tupleIJiiiiEEENS1_10collective13CollectiveMmaINS1_34MainloopSm90TmaGmmaWarpSpecializedILi4ENS5_IJNS4_1CILi1EEESB_SB_EEENS1_35KernelTmaWarpSpecializedCooperativeEEENS5_IJNSA_ILi128EEENSA_ILi256EEENSA_ILi64EEEEEENS_6half_tENS5_IJlSB_lEEESJ_SK_NS4_8TiledMMAINS4_8MMA_AtomIJNS4_4SM904GMMA26MMA_64x256x16_F32F16F16_SSILNSO_5MajorE0ELSQ_0ELNSO_7ScaleInE1ELSR_1EEEEEENS4_6LayoutINS5_IJNSA_ILi2EEESB_SB_EEENS5_IJSB_NSA_ILi0EEESX_EEEEENS5_IJNS4_10UnderscoreES10_S10_EEEEENS4_13SM90_TMA_LOADENS4_14ComposedLayoutINS4_7SwizzleILi3ELi4ELi3EEENS4_18smem_ptr_flag_bitsILi16EEENSU_INS5_IJNSA_ILi8EEESH_EEENS5_IJSH_SB_EEEEEEEvNS4_8identityES13_S1D_vS1E_EENS_8epilogue10collective18CollectiveEpilogueINS1G_22Sm90TmaWarpSpecializedILi4ELi2ELi16ELb1ELb0EEEJSI_NS5_IJSF_NSA_ILi32EEEEEESJ_SK_SJ_SK_NS1G_6fusion15FusionCallbacksIS1K_NS1N_17LinearCombinationISJ_fSJ_fLNS_15FloatRoundStyleE2EEESI_S1M_JEEES13_NS14_INS15_ILi2ELi4ELi3EEES18_NSU_INS5_IJS19_S1L_EEENS5_IJS1L_SB_EEEEEEENS4_17SM75_U32x4_LDSM_NENS4_14SM90_TMA_STOREES1X_NS4_17SM90_U32x4_STSM_NENS4_9Copy_AtomIJS20_SJ_EEEvEEEvvEEEEvNT_6ParamsE --------------------------
	.section	.text._ZN7cutlass13device_kernelINS_4gemm6kernel13GemmUniversalIN4cute5tupleIJiiiiEEENS1_10collective13CollectiveMmaINS1_34MainloopSm90TmaGmmaWarpSpecializedILi4ENS5_IJNS4_1CILi1EEESB_SB_EEENS1_35KernelTmaWarpSpecializedCooperativeEEENS5_IJNSA_ILi128EEENSA_ILi256EEENSA_ILi64EEEEEENS_6half_tENS5_IJlSB_lEEESJ_SK_NS4_8TiledMMAINS4_8MMA_AtomIJNS4_4SM904GMMA26MMA_64x256x16_F32F16F16_SSILNSO_5MajorE0ELSQ_0ELNSO_7ScaleInE1ELSR_1EEEEEENS4_6LayoutINS5_IJNSA_ILi2EEESB_SB_EEENS5_IJSB_NSA_ILi0EEESX_EEEEENS5_IJNS4_10UnderscoreES10_S10_EEEEENS4_13SM90_TMA_LOADENS4_14ComposedLayoutINS4_7SwizzleILi3ELi4ELi3EEENS4_18smem_ptr_flag_bitsILi16EEENSU_INS5_IJNSA_ILi8EEESH_EEENS5_IJSH_SB_EEEEEEEvNS4_8identityES13_S1D_vS1E_EENS_8epilogue10collective18CollectiveEpilogueINS1G_22Sm90TmaWarpSpecializedILi4ELi2ELi16ELb1ELb0EEEJSI_NS5_IJSF_NSA_ILi32EEEEEESJ_SK_SJ_SK_NS1G_6fusion15FusionCallbacksIS1K_NS1N_17LinearCombinationISJ_fSJ_fLNS_15FloatRoundStyleE2EEESI_S1M_JEEES13_NS14_INS15_ILi2ELi4ELi3EEES18_NSU_INS5_IJS19_S1L_EEENS5_IJS1L_SB_EEEEEEENS4_17SM75_U32x4_LDSM_NENS4_14SM90_TMA_STOREES1X_NS4_17SM90_U32x4_STSM_NENS4_9Copy_AtomIJS20_SJ_EEEvEEEvvEEEEvNT_6ParamsE,"ax",@progbits
	.align	128
.text._ZN7cutlass13device_kernelINS_4gemm6kernel13GemmUniversalIN4cute5tupleIJiiiiEEENS1_10collective13CollectiveMmaINS1_34MainloopSm90TmaGmmaWarpSpecializedILi4ENS5_IJNS4_1CILi1EEESB_SB_EEENS1_35KernelTmaWarpSpecializedCooperativeEEENS5_IJNSA_ILi128EEENSA_ILi256EEENSA_ILi64EEEEEENS_6half_tENS5_IJlSB_lEEESJ_SK_NS4_8TiledMMAINS4_8MMA_AtomIJNS4_4SM904GMMA26MMA_64x256x16_F32F16F16_SSILNSO_5MajorE0ELSQ_0ELNSO_7ScaleInE1ELSR_1EEEEEENS4_6LayoutINS5_IJNSA_ILi2EEESB_SB_EEENS5_IJSB_NSA_ILi0EEESX_EEEEENS5_IJNS4_10UnderscoreES10_S10_EEEEENS4_13SM90_TMA_LOADENS4_14ComposedLayoutINS4_7SwizzleILi3ELi4ELi3EEENS4_18smem_ptr_flag_bitsILi16EEENSU_INS5_IJNSA_ILi8EEESH_EEENS5_IJSH_SB_EEEEEEEvNS4_8identityES13_S1D_vS1E_EENS_8epilogue10collective18CollectiveEpilogueINS1G_22Sm90TmaWarpSpecializedILi4ELi2ELi16ELb1ELb0EEEJSI_NS5_IJSF_NSA_ILi32EEEEEESJ_SK_SJ_SK_NS1G_6fusion15FusionCallbacksIS1K_NS1N_17LinearCombinationISJ_fSJ_fLNS_15FloatRoundStyleE2EEESI_S1M_JEEES13_NS14_INS15_ILi2ELi4ELi3EEES18_NSU_INS5_IJS19_S1L_EEENS5_IJS1L_SB_EEEEEEENS4_17SM75_U32x4_LDSM_NENS4_14SM90_TMA_STOREES1X_NS4_17SM90_U32x4_STSM_NENS4_9Copy_AtomIJS20_SJ_EEEvEEEvvEEEEvNT_6ParamsE:
        .type           _ZN7cutlass13device_kernelINS_4gemm6kernel13GemmUniversalIN4cute5tupleIJiiiiEEENS1_10collective13CollectiveMmaINS1_34MainloopSm90TmaGmmaWarpSpecializedILi4ENS5_IJNS4_1CILi1EEESB_SB_EEENS1_35KernelTmaWarpSpecializedCooperativeEEENS5_IJNSA_ILi128EEENSA_ILi256EEENSA_ILi64EEEEEENS_6half_tENS5_IJlSB_lEEESJ_SK_NS4_8TiledMMAINS4_8MMA_AtomIJNS4_4SM904GMMA26MMA_64x256x16_F32F16F16_SSILNSO_5MajorE0ELSQ_0ELNSO_7ScaleInE1ELSR_1EEEEEENS4_6LayoutINS5_IJNSA_ILi2EEESB_SB_EEENS5_IJSB_NSA_ILi0EEESX_EEEEENS5_IJNS4_10UnderscoreES10_S10_EEEEENS4_13SM90_TMA_LOADENS4_14ComposedLayoutINS4_7SwizzleILi3ELi4ELi3EEENS4_18smem_ptr_flag_bitsILi16EEENSU_INS5_IJNSA_ILi8EEESH_EEENS5_IJSH_SB_EEEEEEEvNS4_8identityES13_S1D_vS1E_EENS_8epilogue10collective18CollectiveEpilogueINS1G_22Sm90TmaWarpSpecializedILi4ELi2ELi16ELb1ELb0EEEJSI_NS5_IJSF_NSA_ILi32EEEEEESJ_SK_SJ_SK_NS1G_6fusion15FusionCallbacksIS1K_NS1N_17LinearCombinationISJ_fSJ_fLNS_15FloatRoundStyleE2EEESI_S1M_JEEES13_NS14_INS15_ILi2ELi4ELi3EEES18_NSU_INS5_IJS19_S1L_EEENS5_IJS1L_SB_EEEEEEENS4_17SM75_U32x4_LDSM_NENS4_14SM90_TMA_STOREES1X_NS4_17SM90_U32x4_STSM_NENS4_9Copy_AtomIJS20_SJ_EEEvEEEvvEEEEvNT_6ParamsE,@function
        .size           _ZN7cutlass13device_kernelINS_4gemm6kernel13GemmUniversalIN4cute5tupleIJiiiiEEENS1_10collective13CollectiveMmaINS1_34MainloopSm90TmaGmmaWarpSpecializedILi4ENS5_IJNS4_1CILi1EEESB_SB_EEENS1_35KernelTmaWarpSpecializedCooperativeEEENS5_IJNSA_ILi128EEENSA_ILi256EEENSA_ILi64EEEEEENS_6half_tENS5_IJlSB_lEEESJ_SK_NS4_8TiledMMAINS4_8MMA_AtomIJNS4_4SM904GMMA26MMA_64x256x16_F32F16F16_SSILNSO_5MajorE0ELSQ_0ELNSO_7ScaleInE1ELSR_1EEEEEENS4_6LayoutINS5_IJNSA_ILi2EEESB_SB_EEENS5_IJSB_NSA_ILi0EEESX_EEEEENS5_IJNS4_10UnderscoreES10_S10_EEEEENS4_13SM90_TMA_LOADENS4_14ComposedLayoutINS4_7SwizzleILi3ELi4ELi3EEENS4_18smem_ptr_flag_bitsILi16EEENSU_INS5_IJNSA_ILi8EEESH_EEENS5_IJSH_SB_EEEEEEEvNS4_8identityES13_S1D_vS1E_EENS_8epilogue10collective18CollectiveEpilogueINS1G_22Sm90TmaWarpSpecializedILi4ELi2ELi16ELb1ELb0EEEJSI_NS5_IJSF_NSA_ILi32EEEEEESJ_SK_SJ_SK_NS1G_6fusion15FusionCallbacksIS1K_NS1N_17LinearCombinationISJ_fSJ_fLNS_15FloatRoundStyleE2EEESI_S1M_JEEES13_NS14_INS15_ILi2ELi4ELi3EEES18_NSU_INS5_IJS19_S1L_EEENS5_IJS1L_SB_EEEEEEENS4_17SM75_U32x4_LDSM_NENS4_14SM90_TMA_STOREES1X_NS4_17SM90_U32x4_STSM_NENS4_9Copy_AtomIJS20_SJ_EEEvEEEvvEEEEvNT_6ParamsE,(.L_x_257 - _ZN7cutlass13device_kernelINS_4gemm6kernel13GemmUniversalIN4cute5tupleIJiiiiEEENS1_10collective13CollectiveMmaINS1_34MainloopSm90TmaGmmaWarpSpecializedILi4ENS5_IJNS4_1CILi1EEESB_SB_EEENS1_35KernelTmaWarpSpecializedCooperativeEEENS5_IJNSA_ILi128EEENSA_ILi256EEENSA_ILi64EEEEEENS_6half_tENS5_IJlSB_lEEESJ_SK_NS4_8TiledMMAINS4_8MMA_AtomIJNS4_4SM904GMMA26MMA_64x256x16_F32F16F16_SSILNSO_5MajorE0ELSQ_0ELNSO_7ScaleInE1ELSR_1EEEEEENS4_6LayoutINS5_IJNSA_ILi2EEESB_SB_EEENS5_IJSB_NSA_ILi0EEESX_EEEEENS5_IJNS4_10UnderscoreES10_S10_EEEEENS4_13SM90_TMA_LOADENS4_14ComposedLayoutINS4_7SwizzleILi3ELi4ELi3EEENS4_18smem_ptr_flag_bitsILi16EEENSU_INS5_IJNSA_ILi8EEESH_EEENS5_IJSH_SB_EEEEEEEvNS4_8identityES13_S1D_vS1E_EENS_8epilogue10collective18CollectiveEpilogueINS1G_22Sm90TmaWarpSpecializedILi4ELi2ELi16ELb1ELb0EEEJSI_NS5_IJSF_NSA_ILi32EEEEEESJ_SK_SJ_SK_NS1G_6fusion15FusionCallbacksIS1K_NS1N_17LinearCombinationISJ_fSJ_fLNS_15FloatRoundStyleE2EEESI_S1M_JEEES13_NS14_INS15_ILi2ELi4ELi3EEES18_NSU_INS5_IJS19_S1L_EEENS5_IJS1L_SB_EEEEEEENS4_17SM75_U32x4_LDSM_NENS4_14SM90_TMA_STOREES1X_NS4_17SM90_U32x4_STSM_NENS4_9Copy_AtomIJS20_SJ_EEEvEEEvvEEEEvNT_6ParamsE)
        .other          _ZN7cutlass13device_kernelINS_4gemm6kernel13GemmUniversalIN4cute5tupleIJiiiiEEENS1_10collective13CollectiveMmaINS1_34MainloopSm90TmaGmmaWarpSpecializedILi4ENS5_IJNS4_1CILi1EEESB_SB_EEENS1_35KernelTmaWarpSpecializedCooperativeEEENS5_IJNSA_ILi128EEENSA_ILi256EEENSA_ILi64EEEEEENS_6half_tENS5_IJlSB_lEEESJ_SK_NS4_8TiledMMAINS4_8MMA_AtomIJNS4_4SM904GMMA26MMA_64x256x16_F32F16F16_SSILNSO_5MajorE0ELSQ_0ELNSO_7ScaleInE1ELSR_1EEEEEENS4_6LayoutINS5_IJNSA_ILi2EEESB_SB_EEENS5_IJSB_NSA_ILi0EEESX_EEEEENS5_IJNS4_10UnderscoreES10_S10_EEEEENS4_13SM90_TMA_LOADENS4_14ComposedLayoutINS4_7SwizzleILi3ELi4ELi3EEENS4_18smem_ptr_flag_bitsILi16EEENSU_INS5_IJNSA_ILi8EEESH_EEENS5_IJSH_SB_EEEEEEEvNS4_8identityES13_S1D_vS1E_EENS_8epilogue10collective18CollectiveEpilogueINS1G_22Sm90TmaWarpSpecializedILi4ELi2ELi16ELb1ELb0EEEJSI_NS5_IJSF_NSA_ILi32EEEEEESJ_SK_SJ_SK_NS1G_6fusion15FusionCallbacksIS1K_NS1N_17LinearCombinationISJ_fSJ_fLNS_15FloatRoundStyleE2EEESI_S1M_JEEES13_NS14_INS15_ILi2ELi4ELi3EEES18_NSU_INS5_IJS19_S1L_EEENS5_IJS1L_SB_EEEEEEENS4_17SM75_U32x4_LDSM_NENS4_14SM90_TMA_STOREES1X_NS4_17SM90_U32x4_STSM_NENS4_9Copy_AtomIJS20_SJ_EEEvEEEvvEEEEvNT_6ParamsE,@"STO_CUDA_ENTRY STV_DEFAULT"
_ZN7cutlass13device_kernelINS_4gemm6kernel13GemmUniversalIN4cute5tupleIJiiiiEEENS1_10collective13CollectiveMmaINS1_34MainloopSm90TmaGmmaWarpSpecializedILi4ENS5_IJNS4_1CILi1EEESB_SB_EEENS1_35KernelTmaWarpSpecializedCooperativeEEENS5_IJNSA_ILi128EEENSA_ILi256EEENSA_ILi64EEEEEENS_6half_tENS5_IJlSB_lEEESJ_SK_NS4_8TiledMMAINS4_8MMA_AtomIJNS4_4SM904GMMA26MMA_64x256x16_F32F16F16_SSILNSO_5MajorE0ELSQ_0ELNSO_7ScaleInE1ELSR_1EEEEEENS4_6LayoutINS5_IJNSA_ILi2EEESB_SB_EEENS5_IJSB_NSA_ILi0EEESX_EEEEENS5_IJNS4_10UnderscoreES10_S10_EEEEENS4_13SM90_TMA_LOADENS4_14ComposedLayoutINS4_7SwizzleILi3ELi4ELi3EEENS4_18smem_ptr_flag_bitsILi16EEENSU_INS5_IJNSA_ILi8EEESH_EEENS5_IJSH_SB_EEEEEEEvNS4_8identityES13_S1D_vS1E_EENS_8epilogue10collective18CollectiveEpilogueINS1G_22Sm90TmaWarpSpecializedILi4ELi2ELi16ELb1ELb0EEEJSI_NS5_IJSF_NSA_ILi32EEEEEESJ_SK_SJ_SK_NS1G_6fusion15FusionCallbacksIS1K_NS1N_17LinearCombinationISJ_fSJ_fLNS_15FloatRoundStyleE2EEESI_S1M_JEEES13_NS14_INS15_ILi2ELi4ELi3EEES18_NSU_INS5_IJS19_S1L_EEENS5_IJS1L_SB_EEEEEEENS4_17SM75_U32x4_LDSM_NENS4_14SM90_TMA_STOREES1X_NS4_17SM90_U32x4_STSM_NENS4_9Copy_AtomIJS20_SJ_EEEvEEEvvEEEEvNT_6ParamsE:
[----:B------:R-:W1:Y:S01]  /*0000*/  LDC R1, c[0x0][0x28] ;  /* 0x00000a00ff017b82 */ /* 0x000e620000000800 */
[----:B------:R-:W2:Y:S07]  /*0010*/  S2R R18, SR_TID.X ;  /* 0x0000000000127919 */ /* 0x000eae0000002100 */
[----:B------:R-:W3:Y:S01]  /*0020*/  LDC.64 R4, c[0x0][0x588] ;  /* 0x00016200ff047b82 */ /* 0x000ee20000000a00 */
[----:B------:R-:W-:Y:S01]  /*0030*/  ELECT P0, URZ, PT ;  /* 0x00000000003f782f */ /* 0x000fe20003800000 */
[----:B------:R-:W-:Y:S01]  /*0040*/  BSSY B0, `(.L_x_0) ;  /* 0x0000016000007945 */ /* 0x000fe20003800000 */
[----:B--2---:R-:W-:-:S02]  /*0050*/  SHF.R.U32.HI R11, RZ, 0x5, R18 ;  /* 0x00000005ff0b7819 */ /* 0x004fc40000011612 */
[----:B------:R-:W-:-:S03]  /*0060*/  SHF.R.U32.HI R2, RZ, 0x7, R18 ;  /* 0x00000007ff027819 */ /* 0x000fc60000011612 */
[----:B------:R-:W2:Y:S04]  /*0070*/  SHFL.IDX PT, R0, R11, RZ, 0x1f ;  /* 0x00001fff0b007589 */ /* 0x000ea800000e0000 */
[----:B------:R4:W1:Y:S01]  /*0080*/  SHFL.IDX PT, R9, R2, RZ, 0x1f ;  /* 0x00001fff02097589 */ /* 0x00086200000e0000 */
[----:B--2---:R-:W-:Y:S02]  /*0090*/  ISETP.NE.OR P0, PT, R0, RZ, !P0 ;  /* 0x000000ff0000720c */ /* 0x004fe40004705670 */
[----:B------:R-:W-:-:S11]  /*00a0*/  SHF.R.S32.HI R3, RZ, 0x1f, R0 ;  /* 0x0000001fff037819 */ /* 0x000fd60000011400 */
[----:B-1-34-:R-:W-:Y:S05]  /*00b0*/  @P0 BRA `(.L_x_1) ;  /* 0x0000000000380947 */ /* 0x01afea0003800000 */
[----:B------:R-:W-:Y:S02]  /*00c0*/  ULDC.64 UR4, c[0x0][0x198] ;  /* 0x0000660000047ab9 */ /* 0x000fe40000000a00 */
[----:B------:R-:W-:Y:S02]  /*00d0*/  UIADD3 UR6, UP0, UR4, 0xf0, URZ ;  /* 0x000000f004067890 */ /* 0x000fe4000ff1e03f */
[----:B------:R-:W-:Y:S02]  /*00e0*/  UIADD3 UR8, UP1, UR4, 0x1f0, URZ ;  /* 0x000001f004087890 */ /* 0x000fe4000ff3e03f */
[----:B------:R-:W-:Y:S02]  /*00f0*/  UIADD3 UR10, UP2, UR4, 0x3f0, URZ ;  /* 0x000003f0040a7890 */ /* 0x000fe4000ff5e03f */
[----:B------:R-:W-:Y:S02]  /*0100*/  UIADD3 UR4, UP3, UR4, 0x4f0, URZ ;  /* 0x000004f004047890 */ /* 0x000fe4000ff7e03f */
[----:B------:R-:W-:-:S02]  /*0110*/  UIADD3.X UR7, URZ, UR5, URZ, UP0, !UPT ;  /* 0x000000053f077290 */ /* 0x000fc400087fe43f */
[----:B------:R-:W-:Y:S02]  /*0120*/  UIADD3.X UR9, URZ, UR5, URZ, UP1, !UPT ;  /* 0x000000053f097290 */ /* 0x000fe40008ffe43f */
[----:B------:R-:W-:Y:S02]  /*0130*/  UIADD3.X UR11, URZ, UR5, URZ, UP2, !UPT ;  /* 0x000000053f0b7290 */ /* 0x000fe400097fe43f */
[----:B------:R-:W-:-:S03]  /*0140*/  UIADD3.X UR5, URZ, UR5, URZ, UP3, !UPT ;  /* 0x000000053f057290 */ /* 0x000fc60009ffe43f */
[----:B------:R1:W-:Y:S02]  /*0150*/  UTMACCTL.PF [UR6] ;  /* 0x00000000060079b9 */ /* 0x0003e40008040000 */
[----:B------:R1:W-:Y:S02]  /*0160*/  UTMACCTL.PF [UR8] ;  /* 0x00000000080079b9 */ /* 0x0003e40008040000 */
[----:B------:R1:W-:Y:S02]  /*0170*/  UTMACCTL.PF [UR10] ;  /* 0x000000000a0079b9 */ /* 0x0003e40008040000 */
[----:B------:R1:W-:Y:S02]  /*0180*/  UTMACCTL.PF [UR4] ;  /* 0x00000000040079b9 */ /* 0x0003e40008040000 */
[----:B-1----:R-:W-:Y:S01]  /*0190*/  NOP ;  /* 0x0000000000007918 */ /* 0x002fe20000000000 */
.L_x_1:
[----:B------:R-:W-:Y:S05]  /*01a0*/  BSYNC B0 ;  /* 0x0000000000007941 */ /* 0x000fea0003800000 */
.L_x_0:
[----:B------:R-:W-:Y:S01]  /*01b0*/  ULDC.64 UR4, c[0x0][0x590] ;  /* 0x0001640000047ab9 */ /* 0x000fe20000000a00 */
[----:B------:R-:W-:Y:S01]  /*01c0*/  LEA.HI R3, R3, R0, RZ, 0x2 ;  /* 0x0000000003037211 */ /* 0x000fe200078f10ff */
[----:B------:R-:W-:Y:S01]  /*01d0*/  ULDC.64 UR48, c[0x0][0x208] ;  /* 0x0000820000307ab9 */ /* 0x000fe20000000a00 */
[----:B------:R-:W-:Y:S01]  /*01e0*/  ISETP.NE.U32.AND P1, PT, RZ, UR4, PT ;  /* 0x00000004ff007c0c */ /* 0x000fe2000bf25070 */
[----:B------:R-:W-:Y:S01]  /*01f0*/  IMAD.MOV.U32 R6, RZ, RZ, R4 ;  /* 0x000000ffff067224 */ /* 0x000fe200078e0004 */
[----:B------:R-:W-:Y:S02]  /*0200*/  LOP3.LUT R3, R3, 0xfffffffc, RZ, 0xc0, !PT ;  /* 0xfffffffc03037812 */ /* 0x000fe400078ec0ff */
[----:B------:R-:W-:Y:S02]  /*0210*/  ISETP.NE.AND.EX P2, PT, RZ, UR5, PT, P1 ;  /* 0x00000005ff007c0c */ /* 0x000fe4000bf45310 */
[----:B------:R-:W-:Y:S01]  /*0220*/  PRMT R2, RZ, 0x7610, R2 ;  /* 0x00007610ff027816 */ /* 0x000fe20000000002 */
[----:B------:R-:W-:Y:S01]  /*0230*/  IMAD.IADD R0, R0, 0x1, -R3 ;  /* 0x0000000100007824 */ /* 0x000fe200078e0a03 */
[----:B------:R-:W-:-:S09]  /*0240*/  MOV R7, R5 ;  /* 0x0000000500077202 */ /* 0x000fd20000000f00 */
[----:B------:R-:W-:Y:S05]  /*0250*/  @P2 BRA `(.L_x_2) ;  /* 0x0000000000302947 */ /* 0x000fea0003800000 */
[----:B------:R-:W-:Y:S02]  /*0260*/  ULDC.64 UR6, c[0x0][0x588] ;  /* 0x0001620000067ab9 */ /* 0x000fe40000000a00 */
[----:B------:R-:W-:-:S04]  /*0270*/  ISETP.NE.U32.AND P0, PT, RZ, UR6, PT ;  /* 0x00000006ff007c0c */ /* 0x000fc8000bf05070 */
[----:B------:R-:W-:-:S13]  /*0280*/  ISETP.NE.AND.EX P0, PT, RZ, UR7, PT, P0 ;  /* 0x00000007ff007c0c */ /* 0x000fda000bf05300 */
[----:B------:R-:W-:Y:S05]  /*0290*/  @!P0 BRA `(.L_x_3) ;  /* 0x0000000000108947 */ /* 0x000fea0003800000 */
[----:B------:R-:W2:Y:S02]  /*02a0*/  LDG.E R2, desc[UR48][R6.64] ;  /* 0x0000003006027981 */ /* 0x000ea4000c1e1900 */
[----:B--2---:R-:W-:Y:S01]  /*02b0*/  FSETP.NEU.AND P3, PT, R2, RZ, PT ;  /* 0x000000ff0200720b */ /* 0x004fe20003f6d000 */
[----:B------:R-:W-:Y:S01]  /*02c0*/  IMAD.MOV.U32 R2, RZ, RZ, 0x1 ;  /* 0x00000001ff027424 */ /* 0x000fe200078e00ff */
[----:B------:R-:W-:Y:S11]  /*02d0*/  BRA `(.L_x_2) ;  /* 0x0000000000107947 */ /* 0x000ff60003800000 */
.L_x_3:
[----:B------:R-:W-:Y:S01]  /*02e0*/  ULDC UR6, c[0x0][0x580] ;  /* 0x0001600000067ab9 */ /* 0x000fe20000000800 */
[----:B------:R-:W-:Y:S01]  /*02f0*/  IMAD.MOV.U32 R2, RZ, RZ, 0x1 ;  /* 0x00000001ff027424 */ /* 0x000fe200078e00ff */
[----:B------:R-:W-:Y:S02]  /*0300*/  FSETP.NEU.AND P3, PT, RZ, UR6, PT ;  /* 0x00000006ff007c0b */ /* 0x000fe4000bf6d000 */
[----:B------:R-:W-:-:S11]  /*0310*/  CS2R R6, SRZ ;  /* 0x0000000000067805 */ /* 0x000fd6000001ff00 */
.L_x_2:
[----:B------:R-:W-:Y:S02]  /*0320*/  ISETP.NE.U32.AND P0, PT, R6, RZ, PT ;  /* 0x000000ff0600720c */ /* 0x000fe40003f05070 */
[----:B------:R-:W-:Y:S02]  /*0330*/  ISETP.NE.AND.EX P1, PT, RZ, UR5, PT, P1 ;  /* 0x00000005ff007c0c */ /* 0x000fe4000bf25310 */
[----:B------:R-:W-:Y:S02]  /*0340*/  ISETP.NE.AND.EX P0, PT, R7, RZ, PT, P0 ;  /* 0x000000ff0700720c */ /* 0x000fe40003f05300 */
[----:B------:R-:W-:-:S11]  /*0350*/  MOV R3, 0x1 ;  /* 0x0000000100037802 */ /* 0x000fd60000000f00 */
[----:B------:R-:W-:Y:S05]  /*0360*/  @P0 BRA P1, `(.L_x_4) ;  /* 0x0000000000300947 */ /* 0x000fea0000800000 */
[----:B------:R-:W-:Y:S02]  /*0370*/  ISETP.NE.U32.AND P1, PT, RZ, UR4, PT ;  /* 0x00000004ff007c0c */ /* 0x000fe4000bf25070 */
[----:B------:R-:W-:Y:S02]  /*0380*/  ISETP.NE.U32.AND P0, PT, R6, RZ, PT ;  /* 0x000000ff0600720c */ /* 0x000fe40003f05070 */
[----:B------:R-:W-:Y:S02]  /*0390*/  ISETP.NE.AND.EX P1, PT, RZ, UR5, PT, P1 ;  /* 0x00000005ff007c0c */ /* 0x000fe4000bf25310 */
[----:B------:R-:W-:Y:S02]  /*03a0*/  PRMT R2, R2, 0x9910, RZ ;  /* 0x0000991002027816 */ /* 0x000fe400000000ff */
[----:B------:R-:W-:Y:S02]  /*03b0*/  ISETP.NE.AND.EX P0, PT, R7, RZ, PT, P0 ;  /* 0x000000ff0700720c */ /* 0x000fe40003f05300 */
[----:B------:R-:W-:-:S02]  /*03c0*/  ISETP.NE.AND P4, PT, R2, RZ, PT ;  /* 0x000000ff0200720c */ /* 0x000fc40003f85270 */
[----:B------:R-:W-:Y:S02]  /*03d0*/  SEL R3, RZ, 0xffffffff, P3 ;  /* 0xffffffffff037807 */ /* 0x000fe40001800000 */
[----:B------:R-:W-:-:S04]  /*03e0*/  SEL R2, RZ, 0xffffffff, P0 ;  /* 0xffffffffff027807 */ /* 0x000fc80000000000 */
[----:B------:R-:W-:-:S04]  /*03f0*/  @P1 SEL R3, R2, R3, !P4 ;  /* 0x0000000302031207 */ /* 0x000fc80006000000 */
[----:B------:R-:W-:-:S04]  /*0400*/  LOP3.LUT R3, R3, 0x1, RZ, 0xc0, !PT ;  /* 0x0000000103037812 */ /* 0x000fc800078ec0ff */
[----:B------:R-:W-:-:S04]  /*0410*/  ISETP.NE.U32.AND P0, PT, R3, 0x1, PT ;  /* 0x000000010300780c */ /* 0x000fc80003f05070 */
[----:B------:R-:W-:-:S09]  /*0420*/  SEL R3, RZ, 0x1, !P0 ;  /* 0x00000001ff037807 */ /* 0x000fd20004000000 */
.L_x_4:
[----:B------:R-:W1:Y:S02]  /*0430*/  SHFL.IDX PT, R2, R11, RZ, 0x1f ;  /* 0x00001fff0b027589 */ /* 0x000e6400000e0000 */
[----:B-1----:R-:W-:-:S13]  /*0440*/  ISETP.NE.AND P0, PT, R2, RZ, PT ;  /* 0x000000ff0200720c */ /* 0x002fda0003f05270 */
[----:B------:R-:W-:Y:S05]  /*0450*/  @P0 BRA `(.L_x_5) ;  /* 0x0000000000580947 */ /* 0x000fea0003800000 */
[----:B------:R-:W1:Y:S01]  /*0460*/  S2UR UR8, SR_CgaCtaId ;  /* 0x00000000000879c3 */ /* 0x000e620000008800 */
[----:B------:R-:W-:Y:S01]  /*0470*/  UMOV UR4, 0x400 ;  /* 0x0000040000047882 */ /* 0x000fe20000000000 */
[----:B------:R-:W-:Y:S01]  /*0480*/  UMOV UR5, 0x1 ;  /* 0x0000000100057882 */ /* 0x000fe20000000000 */
[----:B------:R-:W-:Y:S01]  /*0490*/  UMOV UR6, 0x100 ;  /* 0x0000010000067882 */ /* 0x000fe20000000000 */
[----:B------:R-:W-:Y:S01]  /*04a0*/  ELECT P0, URZ, PT ;  /* 0x00000000003f782f */ /* 0x000fe20003800000 */
[----:B------:R-:W-:-:S04]  /*04b0*/  UIADD3 UR6, -UR6, 0x100000, URZ ;  /* 0x0010000006067890 */ /* 0x000fc8000fffe13f */
[----:B------:R-:W-:Y:S02]  /*04c0*/  USHF.L.U32 UR7, UR6, 0xb, URZ ;  /* 0x0000000b06077899 */ /* 0x000fe4000800063f */
[----:B------:R-:W-:Y:S02]  /*04d0*/  USHF.L.U32 UR6, UR6, 0x1, URZ ;  /* 0x0000000106067899 */ /* 0x000fe4000800063f */
[----:B-1----:R-:W-:Y:S02]  /*04e0*/  ULEA UR8, UR8, UR4, 0x18 ;  /* 0x0000000408087291 */ /* 0x002fe4000f8ec03f */
[----:B------:R-:W-:-:S04]  /*04f0*/  UIADD3 UR4, -UR5, 0x100000, URZ ;  /* 0x0010000005047890 */ /* 0x000fc8000fffe13f */
[----:B------:R-:W-:Y:S02]  /*0500*/  USHF.L.U32 UR5, UR4, 0xb, URZ ;  /* 0x0000000b04057899 */ /* 0x000fe4000800063f */
[----:B------:R-:W-:Y:S01]  /*0510*/  USHF.L.U32 UR4, UR4, 0x1, URZ ;  /* 0x0000000104047899 */ /* 0x000fe2000800063f */
[----:B------:R-:W1:Y:S11]  /*0520*/  FENCE.VIEW.ASYNC.S ;  /* 0x00000000000073c6 */ /* 0x000e760000000000 */
[----:B-1----:R1:W2:Y:S01]  /*0530*/  SYNCS.EXCH.64 URZ, [UR8], UR4 ;  /* 0x00000004083f75b2 */ /* 0x0022a20008000100 */
[----:B------:R1:W3:Y:S01]  /*0540*/  SYNCS.EXCH.64 URZ, [UR8+0x20], UR6 ;  /* 0x00002006083f75b2 */ /* 0x0002e20008000100 */
[----:B------:R1:W4:Y:S01]  /*0550*/  SYNCS.EXCH.64 URZ, [UR8+0x8], UR4 ;  /* 0x00000804083f75b2 */ /* 0x0003220008000100 */
[----:B------:R1:W1:Y:S01]  /*0560*/  SYNCS.EXCH.64 URZ, [UR8+0x28], UR6 ;  /* 0x00002806083f75b2 */ /* 0x0002620008000100 */
[----:B------:R1:W1:Y:S01]  /*0570*/  SYNCS.EXCH.64 URZ, [UR8+0x10], UR4 ;  /* 0x00001004083f75b2 */ /* 0x0002620008000100 */
[----:B------:R1:W1:Y:S01]  /*0580*/  SYNCS.EXCH.64 URZ, [UR8+0x30], UR6 ;  /* 0x00003006083f75b2 */ /* 0x0002620008000100 */
[----:B------:R1:W1:Y:S01]  /*0590*/  SYNCS.EXCH.64 URZ, [UR8+0x18], UR4 ;  /* 0x00001804083f75b2 */ /* 0x0002620008000100 */
[----:B------:R1:W1:Y:S01]  /*05a0*/  SYNCS.EXCH.64 URZ, [UR8+0x38], UR6 ;  /* 0x00003806083f75b2 */ /* 0x0002620008000100 */
[----:B------:R-:W-:Y:S01]  /*05b0*/  NOP ;  /* 0x0000000000007918 */ /* 0x000fe20000000000 */
.L_x_5:
[----:B------:R-:W5:Y:S01]  /*05c0*/  SHFL.IDX PT, R6, R11, RZ, 0x1f ;  /* 0x00001fff0b067589 */ /* 0x000f6200000e0000 */
[----:B------:R-:W1:Y:S01]  /*05d0*/  LDC R2, c[0x0][0x904] ;  /* 0x00024100ff027b82 */ /* 0x000e620000000800 */
[----:B------:R-:W-:Y:S01]  /*05e0*/  NOP ;  /* 0x0000000000007918 */ /* 0x000fe20000000000 */
[----:B-----5:R-:W-:-:S13]  /*05f0*/  ISETP.NE.AND P0, PT, R6, RZ, PT ;  /* 0x000000ff0600720c */ /* 0x020fda0003f05270 */
[----:B------:R-:W-:Y:S05]  /*0600*/  @P0 BRA `(.L_x_6) ;  /* 0x0000000000580947 */ /* 0x000fea0003800000 */
[----:B-1----:R-:W1:Y:S01]  /*0610*/  S2UR UR5, SR_CgaCtaId ;  /* 0x00000000000579c3 */ /* 0x002e620000008800 */
[----:B------:R-:W-:Y:S01]  /*0620*/  UMOV UR4, 0x400 ;  /* 0x0000040000047882 */ /* 0x000fe20000000000 */
[----:B------:R-:W-:Y:S01]  /*0630*/  UMOV UR6, 0x20 ;  /* 0x0000002000067882 */ /* 0x000fe20000000000 */
[----:B------:R-:W-:Y:S01]  /*0640*/  UMOV UR7, 0x100 ;  /* 0x0000010000077882 */ /* 0x000fe20000000000 */
[----:B------:R-:W-:Y:S01]  /*0650*/  ELECT P0, URZ, PT ;  /* 0x00000000003f782f */ /* 0x000fe20003800000 */
[----:B-1----:R-:W-:Y:S02]  /*0660*/  ULEA UR8, UR5, UR4, 0x18 ;  /* 0x0000000405087291 */ /* 0x002fe4000f8ec03f */
[----:B------:R-:W-:-:S04]  /*0670*/  UIADD3 UR4, -UR6, 0x100000, URZ ;  /* 0x0010000006047890 */ /* 0x000fc8000fffe13f */
[----:B------:R-:W-:Y:S02]  /*0680*/  USHF.L.U32 UR5, UR4, 0xb, URZ ;  /* 0x0000000b04057899 */ /* 0x000fe4000800063f */
[----:B------:R-:W-:Y:S02]  /*0690*/  USHF.L.U32 UR4, UR4, 0x1, URZ ;  /* 0x0000000104047899 */ /* 0x000fe4000800063f */
[----:B------:R-:W-:-:S04]  /*06a0*/  UIADD3 UR6, -UR7, 0x100000, URZ ;  /* 0x0010000007067890 */ /* 0x000fc8000fffe13f */
[----:B------:R-:W-:Y:S02]  /*06b0*/  USHF.L.U32 UR7, UR6, 0xb, URZ ;  /* 0x0000000b06077899 */ /* 0x000fe4000800063f */
[----:B------:R-:W-:Y:S01]  /*06c0*/  USHF.L.U32 UR6, UR6, 0x1, URZ ;  /* 0x0000000106067899 */ /* 0x000fe2000800063f */
[----:B------:R-:W1:Y:S03]  /*06d0*/  FENCE.VIEW.ASYNC.S ;  /* 0x00000000000073c6 */ /* 0x000e660000000000 */
[----:B-1----:R1:W1:Y:S08]  /*06e0*/  SYNCS.EXCH.64 URZ, [UR8+0x40], UR4 ;  /* 0x00004004083f75b2 */ /* 0x0022700008000100 */
[----:B------:R1:W1:Y:S01]  /*06f0*/  SYNCS.EXCH.64 URZ, [UR8+0x60], UR6 ;  /* 0x00006006083f75b2 */ /* 0x0002620008000100 */
[----:B------:R1:W1:Y:S01]  /*0700*/  SYNCS.EXCH.64 URZ, [UR8+0x48], UR4 ;  /* 0x00004804083f75b2 */ /* 0x0002620008000100 */
[----:B------:R1:W1:Y:S01]  /*0710*/  SYNCS.EXCH.64 URZ, [UR8+0x68], UR6 ;  /* 0x00006806083f75b2 */ /* 0x0002620008000100 */
[----:B------:R1:W1:Y:S01]  /*0720*/  SYNCS.EXCH.64 URZ, [UR8+0x50], UR4 ;  /* 0x00005004083f75b2 */ /* 0x0002620008000100 */
[----:B------:R1:W1:Y:S01]  /*0730*/  SYNCS.EXCH.64 URZ, [UR8+0x70], UR6 ;  /* 0x00007006083f75b2 */ /* 0x0002620008000100 */
[----:B------:R1:W1:Y:S01]  /*0740*/  SYNCS.EXCH.64 URZ, [UR8+0x58], UR4 ;  /* 0x00005804083f75b2 */ /* 0x0002620008000100 */
[----:B------:R1:W1:Y:S01]  /*0750*/  SYNCS.EXCH.64 URZ, [UR8+0x78], UR6 ;  /* 0x00007806083f75b2 */ /* 0x0002620008000100 */
[----:B------:R-:W-:Y:S01]  /*0760*/  NOP ;  /* 0x0000000000007918 */ /* 0x000fe20000000000 */
.L_x_6:
[----:B------:R-:W5:Y:S01]  /*0770*/  SHFL.IDX PT, R11, R11, RZ, 0x1f ;  /* 0x00001fff0b0b7589 */ /* 0x000f6200000e0000 */
[----:B-1----:R-:W-:Y:S02]  /*0780*/  ISETP.NE.AND P6, PT, R2, 0x1, PT ;  /* 0x000000010200780c */ /* 0x002fe40003fc5270 */
[----:B------:R-:W-:Y:S01]  /*0790*/  ELECT P0, URZ, PT ;  /* 0x00000000003f782f */ /* 0x000fe20003800000 */
[----:B------:R-:W1:Y:S01]  /*07a0*/  S2UR UR37, SR_CgaCtaId ;  /* 0x00000000002579c3 */ /* 0x000e620000008800 */
[----:B------:R-:W2:Y:S01]  /*07b0*/  S2R R6, SR_CTAID.Y ;  /* 0x0000000000067919 */ /* 0x000ea20000002600 */
[----:B------:R-:W-:Y:S01]  /*07c0*/  P2R R7, PR, RZ, 0x40 ;  /* 0x00000040ff077803 */ /* 0x000fe20000000000 */
[----:B------:R-:W-:Y:S01]  /*07d0*/  UMOV UR4, 0x20 ;  /* 0x0000002000047882 */ /* 0x000fe20000000000 */
[C---:B------:R-:W-:Y:S01]  /*07e0*/  ISETP.NE.AND P3, PT, R0.reuse, RZ, PT ;  /* 0x000000ff0000720c */ /* 0x040fe20003f65270 */
[----:B------:R-:W3:Y:S01]  /*07f0*/  S2R R8, SR_CTAID.X ;  /* 0x0000000000087919 */ /* 0x000ee20000002500 */
[----:B------:R-:W-:Y:S01]  /*0800*/  ISETP.NE.AND P4, PT, R9, RZ, PT ;  /* 0x000000ff0900720c */ /* 0x000fe20003f85270 */
[----:B------:R-:W-:Y:S01]  /*0810*/  NOP ;  /* 0x0000000000007918 */ /* 0x000fe20000000000 */
[----:B------:R-:W-:Y:S01]  /*0820*/  UMOV UR38, 0x1 ;  /* 0x0000000100267882 */ /* 0x000fe20000000000 */
[----:B------:R-:W-:Y:S01]  /*0830*/  BSSY B6, `(.L_x_7) ;  /* 0x0000901000067945 */ /* 0x000fe20003800000 */
[----:B------:R-:W3:Y:S08]  /*0840*/  @P6 LDC R17, c[0x0][0x10] ;  /* 0x00000400ff116b82 */ /* 0x000ef00000000800 */
[----:B------:R-:W4:Y:S01]  /*0850*/  @!P6 LDC R7, c[0x0][0xc] ;  /* 0x00000300ff07eb82 */ /* 0x000f220000000800 */
[----:B-----5:R-:W-:Y:S01]  /*0860*/  ISETP.NE.OR P1, PT, R11, RZ, !P0 ;  /* 0x000000ff0b00720c */ /* 0x020fe20004725670 */
[----:B------:R-:W-:Y:S01]  /*0870*/  @P6 IMAD.MOV.U32 R11, RZ, RZ, RZ ;  /* 0x000000ffff0b6224 */ /* 0x000fe200078e00ff */
[----:B------:R-:W-:-:S04]  /*0880*/  ISETP.EQ.OR P0, PT, R0, 0x3, !P3 ;  /* 0x000000030000780c */ /* 0x000fc80005f02670 */
[----:B------:R-:W-:-:S04]  /*0890*/  ISETP.EQ.AND P0, PT, R9, RZ, P0 ;  /* 0x000000ff0900720c */ /* 0x000fc80000702270 */
[----:B------:R-:W-:Y:S01]  /*08a0*/  SEL R22, RZ, 0x1, !P0 ;  /* 0x00000001ff167807 */ /* 0x000fe20004000000 */
[----:B--2---:R-:W-:Y:S02]  /*08b0*/  @P6 IMAD.MOV.U32 R10, RZ, RZ, R6 ;  /* 0x000000ffff0a6224 */ /* 0x004fe400078e0006 */
[----:B------:R-:W-:Y:S01]  /*08c0*/  VOTEU.ALL UP0, P1 ;  /* 0x00000000003f7886 */ /* 0x000fe20000800000 */
[----:B------:R-:W-:Y:S01]  /*08d0*/  VOTEU.ALL UP1, P1 ;  /* 0x00000000003f7886 */ /* 0x000fe20000820000 */
[----:B---3--:R-:W-:Y:S01]  /*08e0*/  @P6 IMAD.WIDE.U32 R16, R8, R17, R10 ;  /* 0x0000001108106225 */ /* 0x008fe200078e000a */
[----:B------:R-:W-:Y:S02]  /*08f0*/  @P6 MOV R11, RZ ;  /* 0x000000ff000b6202 */ /* 0x000fe40000000f00 */
[----:B------:R-:W-:Y:S01]  /*0900*/  @!UP0 UMOV UR6, 0x400 ;  /* 0x0000040000068882 */ /* 0x000fe20000000000 */
[----:B------:R-:W-:-:S04]  /*0910*/  @!UP0 UIADD3 UR4, -UR4, 0x100000, URZ ;  /* 0x0010000004048890 */ /* 0x000fc8000fffe13f */
[----:B------:R-:W-:Y:S02]  /*0920*/  @!UP0 USHF.L.U32 UR5, UR4, 0xb, URZ ;  /* 0x0000000b04058899 */ /* 0x000fe4000800063f */
[----:B------:R-:W-:Y:S01]  /*0930*/  @!UP0 USHF.L.U32 UR4, UR4, 0x1, URZ ;  /* 0x0000000104048899 */ /* 0x000fe2000800063f */
[----:B------:R-:W-:Y:S01]  /*0940*/  @!P6 IMAD.MOV.U32 R10, RZ, RZ, R6 ;  /* 0x000000ffff0ae224 */ /* 0x000fe200078e0006 */
[----:B-1----:R-:W-:Y:S01]  /*0950*/  @!UP0 ULEA UR8, UR37, UR6, 0x18 ;  /* 0x0000000625088291 */ /* 0x002fe2000f8ec03f */
[----:B------:R-:W-:Y:S01]  /*0960*/  @P6 IMAD.IADD R17, R17, 0x1, R11 ;  /* 0x0000000111116824 */ /* 0x000fe200078e020b */
[----:B------:R-:W-:Y:S01]  /*0970*/  VOTEU.ALL UP0, P1 ;  /* 0x00000000003f7886 */ /* 0x000fe20000800000 */
[----:B------:R-:W-:Y:S01]  /*0980*/  ULDC UR6, c[0x0][0xc] ;  /* 0x0000030000067ab9 */ /* 0x000fe20000000800 */
[----:B------:R-:W-:Y:S01]  /*0990*/  ULDC UR7, c[0x0][0x10] ;  /* 0x0000040000077ab9 */ /* 0x000fe20000000800 */
[----:B------:R-:W-:Y:S01]  /*09a0*/  IADD3 R11, R9, -0x1, RZ ;  /* 0xffffffff090b7810 */ /* 0x000fe20007ffe0ff */
[----:B------:R-:W-:Y:S01]  /*09b0*/  IMAD.MOV.U32 R9, RZ, RZ, RZ ;  /* 0x000000ffff097224 */ /* 0x000fe200078e00ff */
[----:B------:R-:W-:-:S02]  /*09c0*/  ISETP.EQ.AND P1, PT, R0, 0x2, !P4 ;  /* 0x000000020000780c */ /* 0x000fc40006722270 */
[----:B------:R-:W-:Y:S01]  /*09d0*/  ISETP.GE.U32.AND P5, PT, R11, 0x2, PT ;  /* 0x000000020b00780c */ /* 0x000fe20003fa6070 */
[----:B----4-:R-:W-:Y:S01]  /*09e0*/  @!P6 IMAD.WIDE.U32 R6, R7, R10, R8 ;  /* 0x0000000a0706e225 */ /* 0x010fe200078e0008 */
[----:B------:R-:W-:Y:S01]  /*09f0*/  SEL R19, RZ, 0x1, !P1 ;  /* 0x00000001ff137807 */ /* 0x000fe20004800000 */
[----:B------:R-:W1:Y:S02]  /*0a00*/  FENCE.VIEW.ASYNC.S ;  /* 0x00000000000073c6 */ /* 0x000e640000000000 */
[----:B-1----:R-:W1:Y:S01]  /*0a10*/  @!UP0 SYNCS.EXCH.64 URZ, [UR8+0x80], UR4 ;  /* 0x00008004083f85b2 */ /* 0x002e620008000100 */
[----:B------:R-:W-:Y:S01]  /*0a20*/  SEL R22, R22, 0x2, P5 ;  /* 0x0000000216167807 */ /* 0x000fe20002800000 */
[----:B------:R-:W-:Y:S01]  /*0a30*/  @!P6 IMAD.MOV.U32 R16, RZ, RZ, R6 ;  /* 0x000000ffff10e224 */ /* 0x000fe200078e0006 */
[----:B------:R-:W-:Y:S02]  /*0a40*/  @!P6 MOV R17, R7 ;  /* 0x000000070011e202 */ /* 0x000fe40000000f00 */
[----:B------:R-:W-:Y:S01]  /*0a50*/  SEL R19, R19, 0x2, P5 ;  /* 0x0000000213137807 */ /* 0x000fe20002800000 */
[----:B------:R2:W1:Y:S01]  /*0a60*/  @!UP1 SYNCS.EXCH.64 URZ, [UR8+0x88], UR4 ;  /* 0x00008804083f95b2 */ /* 0x0004620008000100 */
[----:B------:R-:W-:Y:S01]  /*0a70*/  NOP ;  /* 0x0000000000007918 */ /* 0x000fe20000000000 */
[----:B--2---:R-:W-:-:S03]  /*0a80*/  UIMAD.WIDE.U32 UR4, UR6, UR7, URZ ;  /* 0x00000007060472a5 */ /* 0x004fc6000f8e003f */
[----:B------:R-:W-:Y:S02]  /*0a90*/  ULDC UR6, c[0x0][0x14] ;  /* 0x0000050000067ab9 */ /* 0x000fe40000000800 */
[----:B------:R-:W-:Y:S02]  /*0aa0*/  UIMAD.WIDE.U32 UR46, UR4, UR6, URZ ;  /* 0x00000006042e72a5 */ /* 0x000fe4000f8e003f */
[----:B------:R-:W-:-:S04]  /*0ab0*/  UIMAD UR39, UR5, UR6, URZ ;  /* 0x00000006052772a4 */ /* 0x000fc8000f8e023f */
[----:B------:R-:W-:Y:S01]  /*0ac0*/  UIADD3 UR39, UR47, UR39, URZ ;  /* 0x000000272f277290 */ /* 0x000fe2000fffe03f */
[----:B-1----:R-:W-:Y:S06]  /*0ad0*/  BAR.SYNC.DEFER_BLOCKING 0x0 ;  /* 0x0000000000007b1d */ /* 0x002fec0000010000 */
[----:B------:R-:W-:Y:S05]  /*0ae0*/  @!P4 BRA `(.L_x_8) ;  /* 0x0000005c00d0c947 */ /* 0x000fea0003800000 */
[----:B------:R-:W-:-:S13]  /*0af0*/  ISETP.GT.U32.AND P0, PT, R11, 0x1, PT ;  /* 0x000000010b00780c */ /* 0x000fda0003f04070 */
[----:B------:R-:W-:Y:S05]  /*0b00*/  @P0 BRA `(.L_x_9) ;  /* 0x0000008c004c0947 */ /* 0x000fea0003800000 */
[----:B------:R-:W-:Y:S01]  /*0b10*/  ULDC.64 UR4, c[0x0][0x8f8] ;  /* 0x00023e0000047ab9 */ /* 0x000fe20000000a00 */
[----:B------:R-:W-:Y:S01]  /*0b20*/  UMOV UR43, 0xffffffff ;  /* 0xffffffff002b7882 */ /* 0x000fe20000000000 */
[----:B------:R-:W-:Y:S01]  /*0b30*/  ISETP.GE.U32.AND P0, PT, R16, UR4, PT ;  /* 0x0000000410007c0c */ /* 0x000fe2000bf06070 */
[----:B------:R-:W-:Y:S01]  /*0b40*/  IMAD.MOV.U32 R23, RZ, RZ, -0x1 ;  /* 0xffffffffff177424 */ /* 0x000fe200078e00ff */
[----:B------:R-:W-:Y:S01]  /*0b50*/  PRMT R152, RZ, 0x7610, R152 ;  /* 0x00007610ff987816 */ /* 0x000fe20000000098 */
[----:B------:R-:W-:Y:S01]  /*0b60*/  IMAD.MOV.U32 R156, RZ, RZ, -0x1 ;  /* 0xffffffffff9c7424 */ /* 0x000fe200078e00ff */
[----:B------:R-:W-:Y:S02]  /*0b70*/  ISETP.GE.U32.AND.EX P0, PT, R17, UR5, PT, P0 ;  /* 0x0000000511007c0c */ /* 0x000fe4000bf06100 */
[----:B------:R-:W-:-:S11]  /*0b80*/  PRMT R0, RZ, 0x7610, R0 ;  /* 0x00007610ff007816 */ /* 0x000fd60000000000 */
[----:B------:R-:W-:Y:S05]  /*0b90*/  @P0 BRA `(.L_x_10) ;  /* 0x0000000400580947 */ /* 0x000fea0003800000 */
[----:B------:R-:W1:Y:S01]  /*0ba0*/  LDC.64 R14, c[0x0][0x8d0] ;  /* 0x00023400ff0e7b82 */ /* 0x000e620000000a00 */
[----:B------:R-:W-:Y:S01]  /*0bb0*/  MOV R4, R16 ;  /* 0x0000001000047202 */ /* 0x000fe20000000f00 */
[----:B------:R-:W-:-:S06]  /*0bc0*/  IMAD.MOV.U32 R5, RZ, RZ, R17 ;  /* 0x000000ffff057224 */ /* 0x000fcc00078e0011 */
[----:B------:R-:W2:Y:S08]  /*0bd0*/  LDC R0, c[0x0][0x8d8] ;  /* 0x00023600ff007b82 */ /* 0x000eb00000000800 */
[----:B------:R-:W3:Y:S01]  /*0be0*/  LDC.64 R20, c[0x0][0x8c8] ;  /* 0x00023200ff147b82 */ /* 0x000ee20000000a00 */
[----:B-1----:R-:W-:-:S04]  /*0bf0*/  ISETP.NE.U32.AND P0, PT, R14, RZ, PT ;  /* 0x000000ff0e00720c */ /* 0x002fc80003f05070 */
[----:B------:R-:W-:-:S13]  /*0c00*/  ISETP.NE.AND.EX P0, PT, R15, RZ, PT, P0 ;  /* 0x000000ff0f00720c */ /* 0x000fda0003f05300 */
[----:B--23--:R-:W-:Y:S05]  /*0c10*/  @!P0 BRA `(.L_x_11) ;  /* 0x0000000000288947 */ /* 0x00cfea0003800000 */
[----:B------:R-:W1:Y:S02]  /*0c20*/  LDC R3, c[0x0][0x8dc] ;  /* 0x00023700ff037b82 */ /* 0x000e640000000800 */
[----:B-1----:R-:W-:-:S05]  /*0c30*/  IADD3 R3, P0, R16, R3, RZ ;  /* 0x0000000310037210 */ /* 0x002fca0007f1e0ff */
[----:B------:R-:W-:-:S04]  /*0c40*/  IMAD.X R11, RZ, RZ, R17, P0 ;  /* 0x000000ffff0b7224 */ /* 0x000fc800000e0611 */
[----:B------:R-:W-:-:S04]  /*0c50*/  IMAD.WIDE.U32 R4, R11, R14, RZ ;  /* 0x0000000e0b047225 */ /* 0x000fc800078e00ff */
[----:B------:R-:W-:-:S04]  /*0c60*/  IMAD.WIDE.U32 R6, P0, R3, R15, R4 ;  /* 0x0000000f03067225 */ /* 0x000fc80007800004 */
[----:B------:R-:W-:Y:S01]  /*0c70*/  IMAD.WIDE.U32 R4, R3, R14, RZ ;  /* 0x0000000e03047225 */ /* 0x000fe200078e00ff */
[----:B------:R-:W-:-:S03]  /*0c80*/  IADD3.X R13, RZ, RZ, RZ, P0, !PT ;  /* 0x000000ffff0d7210 */ /* 0x000fc600007fe4ff */
[----:B------:R-:W-:Y:S01]  /*0c90*/  IMAD.MOV.U32 R12, RZ, RZ, R7 ;  /* 0x000000ffff0c7224 */ /* 0x000fe200078e0007 */
[----:B------:R-:W-:-:S05]  /*0ca0*/  IADD3 RZ, P0, R5, R6, RZ ;  /* 0x0000000605ff7210 */ /* 0x000fca0007f1e0ff */
[----:B------:R-:W-:-:S08]  /*0cb0*/  IMAD.WIDE.U32.X R4, R11, R15, R12, P0 ;  /* 0x0000000f0b047225 */ /* 0x000fd000000e040c */
.L_x_11:
[-CC-:B------:R-:W-:Y:S01]  /*0cc0*/  SHF.R.U64 R27, R4, R0.reuse, R5.reuse ;  /* 0x00000000041b7219 */ /* 0x180fe20000001205 */
[----:B------:R-:W1:Y:S01]  /*0cd0*/  LDC.64 R24, c[0x0][0x8e8] ;  /* 0x00023a00ff187b82 */ /* 0x000e620000000a00 */
[----:B------:R-:W-:Y:S01]  /*0ce0*/  SHF.R.U32.HI R0, RZ, R0, R5 ;  /* 0x00000000ff007219 */ /* 0x000fe20000011605 */
[----:B------:R-:W-:Y:S01]  /*0cf0*/  ULDC UR4, c[0x0][0x150] ;  /* 0x0000540000047ab9 */ /* 0x000fe20000000800 */
[----:B------:R-:W-:-:S05]  /*0d00*/  IADD3 R3, P0, RZ, -R27, RZ ;  /* 0x8000001bff037210 */ /* 0x000fca0007f1e0ff */
[----:B------:R-:W-:Y:S01]  /*0d10*/  IMAD.X R5, RZ, RZ, ~R0, P0 ;  /* 0x000000ffff057224 */ /* 0x000fe200000e0e00 */
[----:B------:R-:W2:Y:S03]  /*0d20*/  LDC R6, c[0x0][0x8c0] ;  /* 0x00023000ff067b82 */ /* 0x000ea60000000800 */
[-C--:B------:R-:W-:Y:S02]  /*0d30*/  IMAD R0, R5, R20.reuse, RZ ;  /* 0x0000001405007224 */ /* 0x080fe400078e02ff */
[----:B------:R-:W-:-:S03]  /*0d40*/  IMAD.WIDE.U32 R4, R3, R20, R16 ;  /* 0x0000001403047225 */ /* 0x000fc600078e0010 */
[----:B------:R-:W3:Y:S01]  /*0d50*/  LDC R14, c[0x0][0x8b0] ;  /* 0x00022c00ff0e7b82 */ /* 0x000ee20000000800 */
[----:B------:R-:W-:Y:S01]  /*0d60*/  IMAD R3, R3, R21, R0 ;  /* 0x0000001503037224 */ /* 0x000fe200078e0200 */
[----:B------:R-:W-:-:S04]  /*0d70*/  I2FP.F32.U32 R0, R8 ;  /* 0x0000000800007245 */ /* 0x000fc80000201000 */
[----:B------:R-:W-:Y:S01]  /*0d80*/  IADD3 R5, R5, R3, RZ ;  /* 0x0000000305057210 */ /* 0x000fe20007ffe0ff */
[----:B------:R-:W-:Y:S01]  /*0d90*/  FMUL R0, R0, UR4 ;  /* 0x0000000400007c20 */ /* 0x000fe20008400000 */
[----:B------:R-:W4:Y:S01]  /*0da0*/  LDC R3, c[0x0][0x144] ;  /* 0x00005100ff037b82 */ /* 0x000f220000000800 */
[----:B-1----:R-:W-:Y:S01]  /*0db0*/  ISETP.NE.U32.AND P0, PT, R24, RZ, PT ;  /* 0x000000ff1800720c */ /* 0x002fe20003f05070 */
[----:B------:R-:W-:-:S03]  /*0dc0*/  ULDC UR4, c[0x0][0x154] ;  /* 0x0000550000047ab9 */ /* 0x000fc60000000800 */
[----:B------:R-:W1:Y:S01]  /*0dd0*/  F2I.U32.TRUNC.NTZ R0, R0 ;  /* 0x0000000000007305 */ /* 0x000e62000020f000 */
[----:B------:R-:W-:Y:S02]  /*0de0*/  ISETP.NE.AND.EX P0, PT, R25, RZ, PT, P0 ;  /* 0x000000ff1900720c */ /* 0x000fe40003f05300 */
[----:B------:R-:W4:Y:S01]  /*0df0*/  LDC R13, c[0x0][0x148] ;  /* 0x00005200ff0d7b82 */ /* 0x000f220000000800 */
[-CC-:B--2---:R-:W-:Y:S02]  /*0e00*/  SHF.R.U64 R12, R4, R6.reuse, R5.reuse ;  /* 0x00000006040c7219 */ /* 0x184fe40000001205 */
[----:B------:R-:W-:Y:S01]  /*0e10*/  SHF.R.U32.HI R5, RZ, R6, R5 ;  /* 0x00000006ff057219 */ /* 0x000fe20000011605 */
[----:B------:R-:W-:Y:S01]  /*0e20*/  IMAD.MOV.U32 R6, RZ, RZ, -0x1 ;  /* 0xffffffffff067424 */ /* 0x000fe200078e00ff */
[----:B------:R-:W-:-:S03]  /*0e30*/  I2FP.F32.U32 R4, R10 ;  /* 0x0000000a00047245 */ /* 0x000fc60000201000 */
[----:B------:R-:W2:Y:S01]  /*0e40*/  LDC R20, c[0x0][0x8a8] ;  /* 0x00022a00ff147b82 */ /* 0x000ea20000000800 */
[-CC-:B---3--:R-:W-:Y:S01]  /*0e50*/  SHF.R.U64 R28, R12, R14.reuse, R5.reuse ;  /* 0x0000000e0c1c7219 */ /* 0x188fe20000001205 */
[----:B------:R-:W-:Y:S01]  /*0e60*/  FMUL R4, R4, UR4 ;  /* 0x0000000404047c20 */ /* 0x000fe20008400000 */
[----:B------:R-:W-:Y:S01]  /*0e70*/  SHF.R.U32.HI R5, RZ, R14, R5 ;  /* 0x0000000eff057219 */ /* 0x000fe20000011605 */
[----:B-1----:R-:W-:Y:S01]  /*0e80*/  IMAD.MOV R0, RZ, RZ, -R0 ;  /* 0x000000ffff007224 */ /* 0x002fe200078e0a00 */
[----:B------:R-:W-:Y:S01]  /*0e90*/  ULDC UR4, c[0x0][0x900] ;  /* 0x0002400000047ab9 */ /* 0x000fe20000000800 */
[----:B------:R1:W3:Y:S01]  /*0ea0*/  F2I.U32.TRUNC.NTZ R11, R4 ;  /* 0x00000004000b7305 */ /* 0x0002e2000020f000 */
[--C-:B------:R-:W-:Y:S01]  /*0eb0*/  SHF.R.U64 R14, R28, UR4, R5.reuse ;  /* 0x000000041c0e7c19 */ /* 0x100fe20008001205 */
[----:B------:R-:W2:Y:S01]  /*0ec0*/  LDC R21, c[0x0][0x8f0] ;  /* 0x00023c00ff157b82 */ /* 0x000ea20000000800 */
[----:B----4-:R-:W-:Y:S01]  /*0ed0*/  IMAD R0, R3, R0, R8 ;  /* 0x0000000003007224 */ /* 0x010fe200078e0208 */
[----:B------:R-:W-:-:S02]  /*0ee0*/  SHF.R.U32.HI R5, RZ, UR4, R5 ;  /* 0x00000004ff057c19 */ /* 0x000fc40008011605 */
[----:B------:R-:W-:Y:S02]  /*0ef0*/  SHF.L.U32 R3, R6, UR4, RZ ;  /* 0x0000000406037c19 */ /* 0x000fe400080006ff */
[----:B-1----:R-:W-:Y:S02]  /*0f00*/  MOV R4, R14 ;  /* 0x0000000e00047202 */ /* 0x002fe40000000f00 */
[----:B------:R-:W1:Y:S08]  /*0f10*/  LDC R23, c[0x0][0x8e0] ;  /* 0x00023800ff177b82 */ /* 0x000e700000000800 */
[----:B------:R-:W4:Y:S01]  /*0f20*/  LDC R26, c[0x0][0x8b8] ;  /* 0x00022e00ff1a7b82 */ /* 0x000f220000000800 */
[----:B---3--:R-:W-:Y:S05]  /*0f30*/  @!P0 BRA `(.L_x_12) ;  /* 0x0000000000288947 */ /* 0x008fea0003800000 */
[----:B------:R-:W3:Y:S02]  /*0f40*/  LDC R9, c[0x0][0x8f4] ;  /* 0x00023d00ff097b82 */ /* 0x000ee40000000800 */
[----:B---3--:R-:W-:-:S05]  /*0f50*/  IADD3 R9, P0, R14, R9, RZ ;  /* 0x000000090e097210 */ /* 0x008fca0007f1e0ff */
[----:B------:R-:W-:-:S04]  /*0f60*/  IMAD.X R15, RZ, RZ, R5, P0 ;  /* 0x000000ffff0f7224 */ /* 0x000fc800000e0605 */
[----:B------:R-:W-:-:S04]  /*0f70*/  IMAD.WIDE.U32 R4, R15, R24, RZ ;  /* 0x000000180f047225 */ /* 0x000fc800078e00ff */
[----:B------:R-:W-:-:S04]  /*0f80*/  IMAD.WIDE.U32 R6, P0, R9, R25, R4 ;  /* 0x0000001909067225 */ /* 0x000fc80007800004 */
[----:B------:R-:W-:Y:S01]  /*0f90*/  IMAD.WIDE.U32 R4, R9, R24, RZ ;  /* 0x0000001809047225 */ /* 0x000fe200078e00ff */
[----:B------:R-:W-:-:S03]  /*0fa0*/  MOV R8, R7 ;  /* 0x0000000700087202 */ /* 0x000fc60000000f00 */
[----:B------:R-:W-:Y:S01]  /*0fb0*/  IMAD.X R9, RZ, RZ, RZ, P0 ;  /* 0x000000ffff097224 */ /* 0x000fe200000e06ff */
[----:B------:R-:W-:-:S05]  /*0fc0*/  IADD3 RZ, P0, R5, R6, RZ ;  /* 0x0000000605ff7210 */ /* 0x000fca0007f1e0ff */
[----:B------:R-:W-:-:S08]  /*0fd0*/  IMAD.WIDE.U32.X R4, R15, R25, R8, P0 ;  /* 0x000000190f047225 */ /* 0x000fd000000e0408 */
.L_x_12:
[----:B------:R-:W-:Y:S01]  /*0fe0*/  LOP3.LUT R3, RZ, R3, RZ, 0x33, !PT ;  /* 0x00000003ff037212 */ /* 0x000fe200078e33ff */
[----:B------:R-:W-:Y:S01]  /*0ff0*/  USHF.L.U32 UR4, UR38, UR4, URZ ;  /* 0x0000000426047299 */ /* 0x000fe2000800063f */
[----:B--2---:R-:W-:Y:S01]  /*1000*/  SHF.R.U64 R4, R4, R21, R5 ;  /* 0x0000001504047219 */ /* 0x004fe20000001205 */
[----:B------:R-:W-:Y:S01]  /*1010*/  VIADD R5, R20, 0xffffffff ;  /* 0xffffffff14057836 */ /* 0x000fe20000000000 */
[----:B------:R-:W-:Y:S01]  /*1020*/  LOP3.LUT R3, R28, R3, RZ, 0xc0, !PT ;  /* 0x000000031c037212 */ /* 0x000fe200078ec0ff */
[----:B------:R-:W-:Y:S01]  /*1030*/  IMAD.MOV R11, RZ, RZ, -R11 ;  /* 0x000000ffff0b7224 */ /* 0x000fe200078e0a0b */
[----:B------:R-:W-:Y:S02]  /*1040*/  IADD3 R6, -R4, RZ, RZ ;  /* 0x000000ff04067210 */ /* 0x000fe40007ffe1ff */
[----:B------:R-:W-:Y:S01]  /*1050*/  LOP3.LUT R5, R12, R5, RZ, 0xc0, !PT ;  /* 0x000000050c057212 */ /* 0x000fe200078ec0ff */
[----:B------:R-:W-:Y:S01]  /*1060*/  IMAD R7, R4, UR4, R3 ;  /* 0x0000000404077c24 */ /* 0x000fe2000f8e0203 */
[----:B------:R-:W-:Y:S01]  /*1070*/  R2UR UR43, R27 ;  /* 0x000000001b2b72ca */ /* 0x000fe200000e0000 */
[----:B------:R-:W-:-:S02]  /*1080*/  @P6 IMAD R0, R13, R11, R10 ;  /* 0x0000000b0d006224 */ /* 0x000fc400078e020a */
[----:B-1----:R-:W-:Y:S02]  /*1090*/  IMAD R3, R6, R23, R14 ;  /* 0x0000001706037224 */ /* 0x002fe400078e020e */
[----:B----4-:R-:W-:Y:S02]  /*10a0*/  IMAD R0, R7, R26, R0 ;  /* 0x0000001a07007224 */ /* 0x010fe400078e0200 */
[----:B------:R-:W-:Y:S02]  /*10b0*/  IMAD R3, R3, R20, R5 ;  /* 0x0000001403037224 */ /* 0x000fe400078e0205 */
[----:B------:R-:W-:-:S03]  /*10c0*/  IMAD.MOV.U32 R4, RZ, RZ, 0x1 ;  /* 0x00000001ff047424 */ /* 0x000fc600078e00ff */
[----:B------:R-:W-:Y:S02]  /*10d0*/  SEL R156, R3, R0, !P6 ;  /* 0x00000000039c7207 */ /* 0x000fe40007000000 */
[----:B------:R-:W-:Y:S02]  /*10e0*/  SEL R23, R0, R3, !P6 ;  /* 0x0000000300177207 */ /* 0x000fe40007000000 */
[----:B------:R-:W-:-:S07]  /*10f0*/  PRMT R0, R4, 0x7610, R0 ;  /* 0x0000761004007816 */ /* 0x000fce0000000000 */
.L_x_10:
[----:B------:R-:W-:-:S08]  /*1100*/  NOP ;  /* 0x0000000000007918 */ /* 0x000fd00000000000 */
[----:B------:R-:W1:Y:S02]  /*1110*/  USETMAXREG.TRY_ALLOC.CTAPOOL UP0, 0xe8 ;  /* 0x000000e8000079c8 */ /* 0x000e640008000600 */
[----:B-1----:R-:W-:-:S13]  /*1120*/  PLOP3.LUT P0, PT, PT, PT, UP0, 0x80, 0x0 ;  /* 0x000000000000781c */ /* 0x002fda0003f0f008 */
[----:B------:R-:W-:Y:S05]  /*1130*/  @!P0 BRA `(.L_x_10) ;  /* 0xfffffffc00f08947 */ /* 0x000fea000383ffff */
[----:B------:R-:W-:Y:S02]  /*1140*/  ULDC.64 UR4, c[0x0][0x590] ;  /* 0x0001640000047ab9 */ /* 0x000fe40000000a00 */
[----:B------:R-:W-:Y:S01]  /*1150*/  IMAD.U32 R159, RZ, RZ, UR4 ;  /* 0x00000004ff9f7e24 */ /* 0x000fe2000f8e00ff */
[----:B------:R-:W-:-:S04]  /*1160*/  MOV R160, UR5 ;  /* 0x0000000500a07c02 */ /* 0x000fc80008000f00 */
[----:B------:R-:W-:-:S04]  /*1170*/  ISETP.NE.U32.AND P1, PT, R159, RZ, PT ;  /* 0x000000ff9f00720c */ /* 0x000fc80003f25070 */
[----:B------:R-:W-:-:S13]  /*1180*/  ISETP.NE.AND.EX P0, PT, R160, RZ, PT, P1 ;  /* 0x000000ffa000720c */ /* 0x000fda0003f05310 */
[----:B------:R-:W-:Y:S05]  /*1190*/  @P0 BRA `(.L_x_13) ;  /* 0x00000000002c0947 */ /* 0x000fea0003800000 */
[----:B------:R-:W-:Y:S02]  /*11a0*/  ULDC.64 UR4, c[0x0][0x588] ;  /* 0x0001620000047ab9 */ /* 0x000fe40000000a00 */
[----:B------:R-:W-:-:S04]  /*11b0*/  ISETP.NE.U32.AND P0, PT, RZ, UR4, PT ;  /* 0x00000004ff007c0c */ /* 0x000fc8000bf05070 */
[----:B------:R-:W-:-:S13]  /*11c0*/  ISETP.NE.AND.EX P0, PT, RZ, UR5, PT, P0 ;  /* 0x00000005ff007c0c */ /* 0x000fda000bf05300 */
[----:B------:R-:W-:Y:S05]  /*11d0*/  @!P0 BRA `(.L_x_14) ;  /* 0x0000000000108947 */ /* 0x000fea0003800000 */
[----:B------:R-:W1:Y:S02]  /*11e0*/  LDC.64 R154, c[0x0][0x588] ;  /* 0x00016200ff9a7b82 */ /* 0x000e640000000a00 */
[----:B-1----:R1:W5:Y:S01]  /*11f0*/  LDG.E R154, desc[UR48][R154.64] ;  /* 0x000000309a9a7981 */ /* 0x002362000c1e1900 */
[----:B------:R-:W-:Y:S01]  /*1200*/  IMAD.MOV.U32 R152, RZ, RZ, 0x1 ;  /* 0x00000001ff987424 */ /* 0x000fe200078e00ff */
[----:B------:R-:W-:Y:S06]  /*1210*/  BRA `(.L_x_13) ;  /* 0x00000000000c7947 */ /* 0x000fec0003800000 */
.L_x_14:
[----:B------:R-:W-:Y:S01]  /*1220*/  ULDC UR4, c[0x0][0x580] ;  /* 0x0001600000047ab9 */ /* 0x000fe20000000800 */
[----:B------:R-:W-:Y:S01]  /*1230*/  IMAD.MOV.U32 R152, RZ, RZ, 0x1 ;  /* 0x00000001ff987424 */ /* 0x000fe200078e00ff */
[----:B------:R-:W-:-:S07]  /*1240*/  MOV R154, UR4 ;  /* 0x00000004009a7c02 */ /* 0x000fce0008000f00 */
.L_x_13:
[----:B------:R-:W-:Y:S02]  /*1250*/  ULDC.64 UR4, c[0x0][0x5b0] ;  /* 0x00016c0000047ab9 */ /* 0x000fe40000000a00 */
[----:B------:R-:W-:-:S04]  /*1260*/  ISETP.NE.U32.AND P0, PT, RZ, UR4, PT ;  /* 0x00000004ff007c0c */ /* 0x000fc8000bf05070 */
[----:B------:R-:W-:-:S13]  /*1270*/  ISETP.NE.AND.EX P0, PT, RZ, UR5, PT, P0 ;  /* 0x00000005ff007c0c */ /* 0x000fda000bf05300 */
[----:B------:R-:W-:Y:S05]  /*1280*/  @P0 BRA `(.L_x_15) ;  /* 0x0000000000240947 */ /* 0x000fea0003800000 */
[----:B------:R-:W-:Y:S02]  /*1290*/  ULDC.64 UR4, c[0x0][0x5a8] ;  /* 0x00016a0000047ab9 */ /* 0x000fe40000000a00 */
[----:B------:R-:W-:-:S04]  /*12a0*/  ISETP.NE.U32.AND P0, PT, RZ, UR4, PT ;  /* 0x00000004ff007c0c */ /* 0x000fc8000bf05070 */
[----:B------:R-:W-:-:S13]  /*12b0*/  ISETP.NE.AND.EX P0, PT, RZ, UR5, PT, P0 ;  /* 0x00000005ff007c0c */ /* 0x000fda000bf05300 */
[----:B------:R-:W-:Y:S05]  /*12c0*/  @!P0 BRA `(.L_x_16) ;  /* 0x00000000000c8947 */ /* 0x000fea0003800000 */
[----:B------:R-:W1:Y:S02]  /*12d0*/  LDC.64 R4, c[0x0][0x5a8] ;  /* 0x00016a00ff047b82 */ /* 0x000e640000000a00 */
[----:B-1----:R2:W5:Y:S01]  /*12e0*/  LDG.E R155, desc[UR48][R4.64] ;  /* 0x00000030049b7981 */ /* 0x002562000c1e1900 */
[----:B------:R-:W-:Y:S05]  /*12f0*/  BRA `(.L_x_15) ;  /* 0x0000000000087947 */ /* 0x000fea0003800000 */
.L_x_16:
[----:B------:R-:W-:Y:S02]  /*1300*/  ULDC UR4, c[0x0][0x5a0] ;  /* 0x0001680000047ab9 */ /* 0x000fe40000000800 */
[----:B-1----:R-:W-:-:S07]  /*1310*/  IMAD.U32 R155, RZ, RZ, UR4 ;  /* 0x00000004ff9b7e24 */ /* 0x002fce000f8e00ff */
.L_x_15:
[----:B------:R-:W-:Y:S01]  /*1320*/  LOP3.LUT P2, RZ, R0, 0xff, RZ, 0xc0, !PT ;  /* 0x000000ff00ff7812 */ /* 0x000fe2000784c0ff */
[----:B------:R-:W-:Y:S01]  /*1330*/  UMOV UR36, URZ ;  /* 0x0000003f00247c82 */ /* 0x000fe20008000000 */
[----:B------:R-:W-:-:S11]  /*1340*/  PLOP3.LUT P0, PT, PT, PT, PT, 0x80, 0x0 ;  /* 0x000000000000781c */ /* 0x000fd60003f0f070 */
[----:B------:R-:W-:Y:S05]  /*1350*/  @!P2 BRA `(.L_x_17) ;  /* 0x00000054001ca947 */ /* 0x000fea0003800000 */
[----:B------:R-:W-:Y:S01]  /*1360*/  ULDC UR4, c[0x0][0x28c] ;  /* 0x0000a30000047ab9 */ /* 0x000fe20000000800 */
[----:B------:R-:W-:Y:S01]  /*1370*/  IMAD.MOV.U32 R153, RZ, RZ, 0x10 ;  /* 0x00000010ff997424 */ /* 0x000fe200078e00ff */
[----:B------:R-:W-:Y:S01]  /*1380*/  UIADD3 UR4, UR4, 0x3f, URZ ;  /* 0x0000003f04047890 */ /* 0x000fe2000fffe03f */
[----:B------:R-:W-:Y:S01]  /*1390*/  LOP3.LUT P0, RZ, R18, 0x4, RZ, 0xc0, !PT ;  /* 0x0000000412ff7812 */ /* 0x000fe2000780c0ff */
[----:B------:R-:W-:Y:S01]  /*13a0*/  ULDC.64 UR54, c[0x0][0x198] ;  /* 0x0000660000367ab9 */ /* 0x000fe20000000a00 */
[----:B------:R-:W-:Y:S01]  /*13b0*/  LOP3.LUT R157, R22, 0x1, RZ, 0xfc, !PT ;  /* 0x00000001169d7812 */ /* 0x000fe200078efcff */
[----:B------:R-:W-:Y:S01]  /*13c0*/  USHF.R.S32.HI UR5, URZ, 0x1f, UR4 ;  /* 0x0000001f3f057899 */ /* 0x000fe20008011404 */
[----:B------:R-:W-:Y:S01]  /*13d0*/  LOP3.LUT R158, R19, 0x1, RZ, 0xfc, !PT ;  /* 0x00000001139e7812 */ /* 0x000fe200078efcff */
[----:B------:R-:W-:Y:S01]  /*13e0*/  UMOV UR44, URZ ;  /* 0x0000003f002c7c82 */ /* 0x000fe20008000000 */
[----:B------:R-:W-:Y:S01]  /*13f0*/  SEL R153, R153, 0xfffffff0, !P0 ;  /* 0xfffffff099997807 */ /* 0x000fe20004000000 */
[----:B------:R-:W-:Y:S01]  /*1400*/  ULEA.HI UR5, UR5, UR4, URZ, 0x6 ;  /* 0x0000000405057291 */ /* 0x000fe2000f8f303f */
[----:B------:R-:W-:Y:S01]  /*1410*/  UMOV UR45, URZ ;  /* 0x0000003f002d7c82 */ /* 0x000fe20008000000 */
[----:B------:R-:W-:-:S02]  /*1420*/  UMOV UR50, URZ ;  /* 0x0000003f00327c82 */ /* 0x000fc40008000000 */
[----:B------:R-:W-:Y:S01]  /*1430*/  USHF.R.S32.HI UR51, URZ, 0x6, UR5 ;  /* 0x000000063f337899 */ /* 0x000fe20008011405 */
[----:B------:R-:W-:-:S11]  /*1440*/  UMOV UR36, URZ ;  /* 0x0000003f00247c82 */ /* 0x000fd60008000000 */
.L_x_129:
[----:B------:R-:W-:Y:S01]  /*1450*/  LOP3.LUT R0, R18, 0x80, RZ, 0xc0, !PT ;  /* 0x0000008012007812 */ /* 0x000fe200078ec0ff */
[----:B------:R-:W3:Y:S01]  /*1460*/  S2UR UR52, SR_CgaCtaId ;  /* 0x00000000003479c3 */ /* 0x000ee20000008800 */
[----:B------:R-:W-:Y:S02]  /*1470*/  UMOV UR53, 0x400 ;  /* 0x0000040000357882 */ /* 0x000fe40000000000 */
[----:B------:R-:W-:-:S06]  /*1480*/  SHF.R.U32.HI R0, RZ, 0x7, R0 ;  /* 0x00000007ff007819 */ /* 0x000fcc0000011600 */
[----:B------:R-:W4:Y:S01]  /*1490*/  SHFL.IDX PT, R0, R0, RZ, 0x1f ;  /* 0x00001fff00007589 */ /* 0x000f2200000e0000 */
[----:B---3--:R-:W-:Y:S01]  /*14a0*/  ULEA UR53, UR52, UR53, 0x18 ;  /* 0x0000003534357291 */ /* 0x008fe2000f8ec03f */
[----:B----4-:R-:W-:-:S13]  /*14b0*/  R2UR UR4, R0 ;  /* 0x00000000000472ca */ /* 0x010fda00000e0000 */
[----:B------:R-:W-:-:S04]  /*14c0*/  ULEA.HI UR5, UR4, UR4, URZ, 0x1 ;  /* 0x0000000404057291 */ /* 0x000fc8000f8f083f */
[----:B------:R-:W-:-:S04]  /*14d0*/  ULOP3.LUT UR5, UR5, 0x7fffe, URZ, 0xc0, !UPT ;  /* 0x0007fffe05057892 */ /* 0x000fc8000f8ec03f */
[----:B------:R-:W-:-:S03]  /*14e0*/  UIADD3 UR5, UR4, -UR5, URZ ;  /* 0x8000000504057290 */ /* 0x000fc6000fffe03f */
[----:B------:R-:W-:Y:S01]  /*14f0*/  ULDC UR4, c[0x0][0x28c] ;  /* 0x0000a30000047ab9 */ /* 0x000fe20000000800 */
[----:B------:R-:W-:Y:S01]  /*1500*/  ULEA UR5, UR5, UR53, 0xd ;  /* 0x0000003505057291 */ /* 0x000fe2000f8e683f */
[----:B------:R-:W-:-:S03]  /*1510*/  ISETP.LT.AND P0, PT, RZ, UR4, PT ;  /* 0x00000004ff007c0c */ /* 0x000fc6000bf01270 */
[----:B------:R-:W-:-:S04]  /*1520*/  UIADD3 UR5, UR5, 0x8400, URZ ;  /* 0x0000840005057890 */ /* 0x000fc8000fffe03f */
[----:B------:R-:W-:-:S04]  /*1530*/  USHF.R.U32.HI UR5, URZ, 0x4, UR5 ;  /* 0x000000043f057899 */ /* 0x000fc80008011605 */
[----:B------:R-:W-:Y:S02]  /*1540*/  ULOP3.LUT UR40, UR5, 0x3fff, URZ, 0xc0, !UPT ;  /* 0x00003fff05287892 */ /* 0x000fe4000f8ec03f */
[----:B-1----:R-:W-:Y:S10]  /*1550*/  @P0 BRA `(.L_x_18) ;  /* 0x0000000000400947 */ /* 0x002ff40003800000 */
[----:B------:R-:W-:Y:S01]  /*1560*/  MOV R0, 0x0 ;  /* 0x0000000000007802 */ /* 0x000fe20000000f00 */
[----:B------:R-:W-:Y:S01]  /*1570*/  ULDC.64 UR4, c[0x4][0x70] ;  /* 0x01001c0000047ab9 */ /* 0x000fe20000000a00 */
[----:B------:R-:W-:Y:S01]  /*1580*/  ULDC.64 UR6, c[0x4][0x8] ;  /* 0x0100020000067ab9 */ /* 0x000fe20000000a00 */
[----:B--2---:R-:W-:Y:S01]  /*1590*/  MOV R4, UR4 ;  /* 0x0000000400047c02 */ /* 0x004fe20008000f00 */
[----:B------:R2:W3:Y:S01]  /*15a0*/  LDC.64 R14, c[0x4][R0] ;  /* 0x01000000000e7b82 */ /* 0x0004e20000000a00 */
[----:B------:R-:W-:Y:S01]  /*15b0*/  IMAD.U32 R5, RZ, RZ, UR5 ;  /* 0x00000005ff057e24 */ /* 0x000fe2000f8e00ff */
[----:B------:R-:W-:Y:S01]  /*15c0*/  ULDC.64 UR4, c[0x4][0x78] ;  /* 0x01001e0000047ab9 */ /* 0x000fe20000000a00 */
[----:B------:R-:W-:Y:S01]  /*15d0*/  IMAD.U32 R10, RZ, RZ, UR6 ;  /* 0x00000006ff0a7e24 */ /* 0x000fe2000f8e00ff */
[----:B------:R-:W-:Y:S01]  /*15e0*/  MOV R7, UR5 ;  /* 0x0000000500077c02 */ /* 0x000fe20008000f00 */
[----:B------:R-:W-:Y:S01]  /*15f0*/  IMAD.U32 R6, RZ, RZ, UR4 ;  /* 0x00000004ff067e24 */ /* 0x000fe2000f8e00ff */
[----:B------:R-:W-:Y:S01]  /*1600*/  MOV R8, 0x1e1 ;  /* 0x000001e100087802 */ /* 0x000fe20000000f00 */
[----:B------:R-:W-:-:S02]  /*1610*/  IMAD.U32 R11, RZ, RZ, UR7 ;  /* 0x00000007ff0b7e24 */ /* 0x000fc4000f8e00ff */
[----:B------:R-:W-:Y:S02]  /*1620*/  IMAD.MOV.U32 R12, RZ, RZ, 0x1 ;  /* 0x00000001ff0c7424 */ /* 0x000fe400078e00ff */
[----:B--2---:R-:W-:-:S07]  /*1630*/  IMAD.MOV.U32 R13, RZ, RZ, RZ ;  /* 0x000000ffff0d7224 */ /* 0x004fce00078e00ff */
[----:B------:R-:W-:-:S07]  /*1640*/  LEPC R20, `(.L_x_18) ;  /* 0x000000001014794e */ /* 0x000fce0000000000 */
[----:B-1-3-5:R-:W-:Y:S05]  /*1650*/  CALL.ABS.NOINC R14 ;  /* 0x000000000e007343 */ /* 0x02afea0003c00000 */
.L_x_18:
[----:B------:R-:W-:-:S13]  /*1660*/  ISETP.NE.AND P0, PT, R157, 0x3, PT ;  /* 0x000000039d00780c */ /* 0x000fda0003f05270 */
[----:B------:R-:W-:Y:S05]  /*1670*/  @!P0 BRA `(.L_x_19) ;  /* 0x0000000000048947 */ /* 0x000fea0003800000 */
[----:B------:R-:W-:Y:S01]  /*1680*/  BPT.TRAP 0x1 ;  /* 0x000000040000795c */ /* 0x000fe20000300000 */
.L_x_19:
[----:B------:R-:W-:Y:S01]  /*1690*/  IMAD.U32 R0, RZ, RZ, UR45 ;  /* 0x0000002dff007e24 */ /* 0x000fe2000f8e00ff */
[----:B------:R-:W-:-:S04]  /*16a0*/  MOV R3, UR50 ;  /* 0x0000003200037c02 */ /* 0x000fc80008000f00 */
[----:B------:R-:W-:Y:S02]  /*16b0*/  LEA R3, R3, UR53, 0x3 ;  /* 0x0000003503037c11 */ /* 0x000fe4000f8e18ff */
[----:B------:R-:W-:-:S04]  /*16c0*/  SHF.L.U32 R0, R0, 0x1f, RZ ;  /* 0x0000001f00007819 */ /* 0x000fc800000006ff */
[----:B------:R3:W4:Y:S01]  /*16d0*/  SYNCS.PHASECHK.TRANS64.TRYWAIT P1, [R3+URZ], R0 ;  /* 0x00000000030075a7 */ /* 0x000722000802017f */
[----:B------:R-:W-:Y:S05]  /*16e0*/  @!P0 BRA `(.L_x_20) ;  /* 0x0000000000048947 */ /* 0x000fea0003800000 */
[----:B------:R-:W-:Y:S01]  /*16f0*/  BPT.TRAP 0x1 ;  /* 0x000000040000795c */ /* 0x000fe20000300000 */
.L_x_20:
[----:B----4-:R-:W-:Y:S05]  /*1700*/  @P1 BRA `(.L_x_21) ;  /* 0x0000000000081947 */ /* 0x010fea0003800000 */
[----:B------:R-:W4:Y:S02]  /*1710*/  SYNCS.PHASECHK.TRANS64.TRYWAIT P1, [R3+URZ], R0 ;  /* 0x00000000030075a7 */ /* 0x000f24000802017f */
[----:B----4-:R-:W-:Y:S05]  /*1720*/  @!P1 BRA `(.L_x_22) ;  /* 0x00000080004c9947 */ /* 0x010fea0003800000 */
.L_x_21:
[----:B------:R-:W-:-:S04]  /*1730*/  UISETP.LT.AND UP0, UPT, UR51, 0x1, UPT ;  /* 0x000000013300788c */ /* 0x000fc8000bf01270 */
[----:B------:R-:W-:-:S06]  /*1740*/  USEL UR4, UR51, 0x1, UP0 ;  /* 0x0000000133047887 */ /* 0x000fcc0008000000 */
[----:B---34-:R-:W-:Y:S01]  /*1750*/  IMAD.U32 R0, RZ, RZ, UR4 ;  /* 0x00000004ff007e24 */ /* 0x018fe2000f8e00ff */
[----:B------:R-:W-:Y:S05]  /*1760*/  WARPSYNC.ALL ;  /* 0x0000000000007948 */ /* 0x000fea0003800000 */
[----:B------:R-:W-:-:S04]  /*1770*/  IADD3 R0, -R0, UR51, RZ ;  /* 0x0000003300007c10 */ /* 0x000fc8000fffe1ff */
[----:B------:R-:W-:Y:S01]  /*1780*/  ISETP.GE.AND P1, PT, R0, 0x1, PT ;  /* 0x000000010000780c */ /* 0x000fe20003f26270 */
[----:B------:R-:W-:Y:S01]  /*1790*/  UIADD3 UR4, UR53, 0x18400, URZ ;  /* 0x0001840035047890 */ /* 0x000fe2000fffe03f */
[----:B------:R-:W-:Y:S01]  /*17a0*/  WARPGROUP.ARRIVE ;  /* 0x00000000000079c5 */ /* 0x000fe20000000000 */
[----:B------:R-:W-:Y:S02]  /*17b0*/  ULOP3.LUT UR8, UR40, 0x10000, URZ, 0xfc, !UPT ;  /* 0x0001000028087892 */ /* 0x000fe4000f8efc3f */
[----:B------:R-:W-:Y:S02]  /*17c0*/  USHF.R.U32.HI UR4, URZ, 0x4, UR4 ;  /* 0x000000043f047899 */ /* 0x000fe40008011604 */
[----:B------:R-:W-:Y:S02]  /*17d0*/  ULEA UR10, UR50, UR8, 0xa ;  /* 0x00000008320a7291 */ /* 0x000fe4000f8e503f */
[----:B------:R-:W-:Y:S01]  /*17e0*/  ULOP3.LUT UR4, UR4, 0x3fff, URZ, 0xc0, !UPT ;  /* 0x00003fff04047892 */ /* 0x000fe2000f8ec03f */
[----:B------:R-:W-:Y:S01]  /*17f0*/  UMOV UR5, 0x40000040 ;  /* 0x4000004000057882 */ /* 0x000fe20000000000 */
[----:B------:R-:W-:-:S02]  /*1800*/  UMOV UR7, 0x40000040 ;  /* 0x4000004000077882 */ /* 0x000fc40000000000 */
[----:B------:R-:W-:-:S03]  /*1810*/  ULOP3.LUT UR9, UR4, 0x10000, URZ, 0xfc, !UPT ;  /* 0x0001000004097892 */ /* 0x000fc6000f8efc3f */
[----:B------:R-:W-:Y:S01]  /*1820*/  UMOV UR4, UR10 ;  /* 0x0000000a00047c82 */ /* 0x000fe20008000000 */
[----:B------:R-:W-:-:S07]  /*1830*/  ULEA UR11, UR50, UR9, 0xb ;  /* 0x00000009320b7291 */ /* 0x000fce000f8e583f */
[----:B------:R-:W-:Y:S02]  /*1840*/  UMOV UR6, UR11 ;  /* 0x0000000b00067c82 */ /* 0x000fe40008000000 */
[----:B------:R-:W-:Y:S01]  /*1850*/  HGMMA.64x256x16.F32 R24, gdesc[UR4], RZ, !UPT, gsb0 ;  /* 0x03e00000041879f0 */ /* 0x000fe2000c0008ff */
[----:B------:R-:W-:Y:S02]  /*1860*/  UIADD3 UR4, UR10, 0x2, URZ ;  /* 0x000000020a047890 */ /* 0x000fe4000fffe03f */
[----:B------:R-:W-:Y:S01]  /*1870*/  UIADD3 UR6, UR11, 0x2, URZ ;  /* 0x000000020b067890 */ /* 0x000fe2000fffe03f */
[----:B------:R-:W-:Y:S01]  /*1880*/  UMOV UR5, 0x40000040 ;  /* 0x4000004000057882 */ /* 0x000fe20000000000 */
[----:B------:R-:W-:Y:S01]  /*1890*/  UMOV UR7, 0x40000040 ;  /* 0x4000004000077882 */ /* 0x000fe20000000000 */
[----:B------:R-:W-:Y:S02]  /*18a0*/  WARPGROUP.DEPBAR.LE gsb0, 0x0 ;  /* 0x00008000000079c5 */ /* 0x000fe40000010000 */
[----:B------:R-:W-:-:S15]  /*18b0*/  WARPGROUP.ARRIVE ;  /* 0x00000000000079c5 */ /* 0x000fde0000000000 */
[----:B------:R-:W-:-:S05]  /*18c0*/  NOP ;  /* 0x0000000000007918 */ /* 0x000fca0000000000 */
[----:B------:R-:W-:Y:S01]  /*18d0*/  HGMMA.64x256x16.F32 R24, gdesc[UR4], R24, gsb0 ;  /* 0x03e00000041879f0 */ /* 0x000fe20008000818 */
        /* <DEDUP_REMOVED lines=15> */
[----:B------:R-:W-:Y:S03]  /*19d0*/  HGMMA.64x256x16.F32 R24, gdesc[UR4], R24, gsb0 ;  /* 0x03e00000041879f0 */ /* 0x000fe60008000818 */
[----:B------:R-:W-:Y:S02]  /*19e0*/  WARPGROUP.DEPBAR.LE gsb0, 0x0 ;  /* 0x00008000000079c5 */ /* 0x000fe40000010000 */
[----:B------:R-:W-:Y:S05]  /*19f0*/  @!P1 BRA `(.L_x_23) ;  /* 0x0000000400189947 */ /* 0x000fea0003800000 */
[----:B------:R-:W-:Y:S02]  /*1a00*/  UIADD3 UR4, UR50, 0x1, URZ ;  /* 0x0000000132047890 */ /* 0x000fe4000fffe03f */
[----:B------:R-:W-:Y:S02]  /*1a10*/  UMOV UR11, UR50 ;  /* 0x00000032000b7c82 */ /* 0x000fe40008000000 */
[----:B------:R-:W-:-:S04]  /*1a20*/  UISETP.NE.AND UP0, UPT, UR4, 0x4, UPT ;  /* 0x000000040400788c */ /* 0x000fc8000bf05270 */
[----:B------:R-:W-:Y:S02]  /*1a30*/  USEL UR5, URZ, 0x1, UP0 ;  /* 0x000000013f057887 */ /* 0x000fe40008000000 */
[----:B------:R-:W-:Y:S02]  /*1a40*/  USEL UR10, UR4, URZ, UP0 ;  /* 0x0000003f040a7287 */ /* 0x000fe40008000000 */
[----:B------:R-:W-:-:S06]  /*1a50*/  ULOP3.LUT UR5, UR45, UR5, URZ, 0x3c, !UPT ;  /* 0x000000052d057292 */ /* 0x000fcc000f8e3c3f */
[----:B--2---:R-:W-:-:S07]  /*1a60*/  MOV R5, UR5 ;  /* 0x0000000500057c02 */ /* 0x004fce0008000f00 */
.L_x_30:
[----:B--23--:R-:W-:Y:S05]  /*1a70*/  @!P0 BRA `(.L_x_24) ;  /* 0x0000000000048947 */ /* 0x00cfea0003800000 */
[----:B------:R-:W-:Y:S01]  /*1a80*/  BPT.TRAP 0x1 ;  /* 0x000000040000795c */ /* 0x000fe20000300000 */
.L_x_24:
[----:B------:R-:W-:Y:S01]  /*1a90*/  ULEA UR4, UR10, UR53, 0x3 ;  /* 0x000000350a047291 */ /* 0x000fe2000f8e183f */
[----:B------:R-:W-:-:S08]  /*1aa0*/  SHF.L.U32 R3, R5, 0x1f, RZ ;  /* 0x0000001f05037819 */ /* 0x000fd000000006ff */
[----:B------:R2:W3:Y:S01]  /*1ab0*/  SYNCS.PHASECHK.TRANS64.TRYWAIT P1, [UR4], R3 ;  /* 0x00000003ff0075a7 */ /* 0x0004e20008020144 */
[----:B------:R-:W-:Y:S05]  /*1ac0*/  @!P0 BRA `(.L_x_25) ;  /* 0x0000000000048947 */ /* 0x000fea0003800000 */
[----:B------:R-:W-:Y:S01]  /*1ad0*/  BPT.TRAP 0x1 ;  /* 0x000000040000795c */ /* 0x000fe20000300000 */
.L_x_25:
[----:B---3--:R-:W-:Y:S05]  /*1ae0*/  @P1 BRA `(.L_x_26) ;  /* 0x0000000000081947 */ /* 0x008fea0003800000 */
[----:B------:R-:W3:Y:S02]  /*1af0*/  SYNCS.PHASECHK.TRANS64.TRYWAIT P1, [UR4], R3 ;  /* 0x00000003ff0075a7 */ /* 0x000ee40008020144 */
[----:B---3--:R-:W-:Y:S05]  /*1b00*/  @!P1 BRA `(.L_x_27) ;  /* 0x0000007c00689947 */ /* 0x008fea0003800000 */
.L_x_26:
[----:B------:R-:W-:Y:S01]  /*1b10*/  ULEA UR12, UR10, UR8, 0xa ;  /* 0x000000080a0c7291 */ /* 0x000fe2000f8e503f */
[----:B------:R-:W-:Y:S01]  /*1b20*/  WARPGROUP.ARRIVE ;  /* 0x00000000000079c5 */ /* 0x000fe20000000000 */
[----:B------:R-:W-:Y:S01]  /*1b30*/  ULEA UR13, UR10, UR9, 0xb ;  /* 0x000000090a0d7291 */ /* 0x000fe2000f8e583f */
[----:B------:R-:W-:Y:S01]  /*1b40*/  UMOV UR5, 0x40000040 ;  /* 0x4000004000057882 */ /* 0x000fe20000000000 */
[----:B------:R-:W-:-:S03]  /*1b50*/  UMOV UR7, 0x40000040 ;  /* 0x4000004000077882 */ /* 0x000fc60000000000 */
[----:B------:R-:W-:Y:S02]  /*1b60*/  UMOV UR4, UR12 ;  /* 0x0000000c00047c82 */ /* 0x000fe40008000000 */
[----:B------:R-:W-:Y:S02]  /*1b70*/  UMOV UR6, UR13 ;  /* 0x0000000d00067c82 */ /* 0x000fe40008000000 */
[----:B------:R-:W-:Y:S01]  /*1b80*/  HGMMA.64x256x16.F32 R24, gdesc[UR4], R24, gsb0 ;  /* 0x03e00000041879f0 */ /* 0x000fe20008000818 */
[----:B------:R-:W-:Y:S02]  /*1b90*/  UIADD3 UR4, UR12, 0x2, URZ ;  /* 0x000000020c047890 */ /* 0x000fe4000fffe03f */
[----:B------:R-:W-:Y:S01]  /*1ba0*/  UIADD3 UR6, UR13, 0x2, URZ ;  /* 0x000000020d067890 */ /* 0x000fe2000fffe03f */
[----:B------:R-:W-:Y:S01]  /*1bb0*/  UMOV UR5, 0x40000040 ;  /* 0x4000004000057882 */ /* 0x000fe20000000000 */
[----:B------:R-:W-:Y:S01]  /*1bc0*/  UMOV UR7, 0x40000040 ;  /* 0x4000004000077882 */ /* 0x000fe20000000000 */
[----:B------:R-:W-:-:S02]  /*1bd0*/  WARPGROUP.DEPBAR.LE gsb0, 0x0 ;  /* 0x00008000000079c5 */ /* 0x000fc40000010000 */
        /* <DEDUP_REMOVED lines=21> */
[----:B------:R-:W-:Y:S01]  /*1d30*/  BPT.TRAP 0x1 ;  /* 0x000000040000795c */ /* 0x000fe20000300000 */
.L_x_28:
[----:B------:R-:W-:Y:S01]  /*1d40*/  ULEA UR4, UR11, UR53, 0x3 ;  /* 0x000000350b047291 */ /* 0x000fe2000f8e183f */
[----:B------:R-:W-:-:S03]  /*1d50*/  ISETP.GT.U32.AND P1, PT, R22, 0x1, PT ;  /* 0x000000011600780c */ /* 0x000fc60003f24070 */
[----:B------:R-:W-:-:S04]  /*1d60*/  UIADD3 UR4, UR4, 0x20, URZ ;  /* 0x0000002004047890 */ /* 0x000fc8000fffe03f */
[----:B------:R-:W-:-:S09]  /*1d70*/  UPRMT UR4, URZ, 0x654, UR4 ;  /* 0x000006543f047896 */ /* 0x000fd20008000004 */
[----:B------:R-:W-:Y:S01]  /*1d80*/  SYNCS.ARRIVE.TRANS64.RED.A1T0 RZ, [UR4], RZ ;  /* 0x000000ffffff79a7 */ /* 0x000fe20008100404 */
[----:B------:R-:W-:Y:S05]  /*1d90*/  @P1 BRA `(.L_x_29) ;  /* 0x0000000000041947 */ /* 0x000fea0003800000 */
[----:B------:R-:W-:Y:S01]  /*1da0*/  BPT.TRAP 0x1 ;  /* 0x000000040000795c */ /* 0x000fe20000300000 */
.L_x_29:
[----:B------:R-:W-:Y:S01]  /*1db0*/  UIADD3 UR10, UR10, 0x1, URZ ;  /* 0x000000010a0a7890 */ /* 0x000fe2000fffe03f */
[C---:B------:R-:W-:Y:S01]  /*1dc0*/  ISETP.GT.AND P1, PT, R0.reuse, 0x1, PT ;  /* 0x000000010000780c */ /* 0x040fe20003f24270 */
[----:B------:R-:W-:Y:S01]  /*1dd0*/  UIADD3 UR11, UR11, 0x1, URZ ;  /* 0x000000010b0b7890 */ /* 0x000fe2000fffe03f */
[----:B------:R-:W-:Y:S01]  /*1de0*/  VIADD R0, R0, 0xffffffff ;  /* 0xffffffff00007836 */ /* 0x000fe20000000000 */
[----:B------:R-:W-:Y:S02]  /*1df0*/  UISETP.NE.AND UP0, UPT, UR10, 0x4, UPT ;  /* 0x000000040a00788c */ /* 0x000fe4000bf05270 */
[----:B------:R-:W-:Y:S02]  /*1e00*/  UISETP.NE.AND UP1, UPT, UR11, 0x4, UPT ;  /* 0x000000040b00788c */ /* 0x000fe4000bf25270 */
[----:B------:R-:W-:Y:S02]  /*1e10*/  USEL UR4, URZ, 0x1, UP0 ;  /* 0x000000013f047887 */ /* 0x000fe40008000000 */
[----:B------:R-:W-:-:S02]  /*1e20*/  USEL UR10, UR10, URZ, UP0 ;  /* 0x0000003f0a0a7287 */ /* 0x000fc40008000000 */
[----:B------:R-:W-:Y:S02]  /*1e30*/  USEL UR11, UR11, URZ, UP1 ;  /* 0x0000003f0b0b7287 */ /* 0x000fe40008800000 */
[----:B------:R-:W-:Y:S01]  /*1e40*/  LOP3.LUT R5, R5, UR4, RZ, 0x3c, !PT ;  /* 0x0000000405057c12 */ /* 0x000fe2000f8e3cff */
[----:B------:R-:W-:Y:S09]  /*1e50*/  @P1 BRA `(.L_x_30) ;  /* 0xfffffffc00041947 */ /* 0x000ff2000383ffff */
.L_x_23:
[----:B------:R-:W4:Y:S02]  /*1e60*/  LDC R0, c[0x0][0x28c] ;  /* 0x0000a300ff007b82 */ /* 0x000f240000000800 */
[----:B----4-:R-:W-:-:S13]  /*1e70*/  ISETP.GE.AND P1, PT, R0, 0x1, PT ;  /* 0x000000010000780c */ /* 0x010fda0003f26270 */
[----:B------:R-:W-:Y:S05]  /*1e80*/  @!P1 BRA `(.L_x_31) ;  /* 0x0000000000349947 */ /* 0x000fea0003800000 */
[----:B------:R-:W-:Y:S05]  /*1e90*/  @!P0 BRA `(.L_x_32) ;  /* 0x0000000000048947 */ /* 0x000fea0003800000 */
[----:B------:R-:W-:Y:S01]  /*1ea0*/  BPT.TRAP 0x1 ;  /* 0x000000040000795c */ /* 0x000fe20000300000 */
.L_x_32:
[----:B------:R-:W-:Y:S01]  /*1eb0*/  UISETP.LT.AND UP0, UPT, UR51, 0x1, UPT ;  /* 0x000000013300788c */ /* 0x000fe2000bf01270 */
[----:B------:R-:W-:-:S03]  /*1ec0*/  ISETP.GT.U32.AND P0, PT, R22, 0x1, PT ;  /* 0x000000011600780c */ /* 0x000fc60003f04070 */
[----:B------:R-:W-:-:S04]  /*1ed0*/  USEL UR4, UR51, 0x1, UP0 ;  /* 0x0000000133047887 */ /* 0x000fc80008000000 */
[----:B------:R-:W-:-:S04]  /*1ee0*/  UIADD3 UR4, UR50, UR51, -UR4 ;  /* 0x0000003332047290 */ /* 0x000fc8000fffe804 */
[----:B------:R-:W-:-:S04]  /*1ef0*/  USHF.L.U32 UR4, UR4, 0x3, URZ ;  /* 0x0000000304047899 */ /* 0x000fc8000800063f */
[----:B------:R-:W-:-:S04]  /*1f00*/  ULOP3.LUT UR4, UR4, 0x18, URZ, 0xc0, !UPT ;  /* 0x0000001804047892 */ /* 0x000fc8000f8ec03f */
[----:B------:R-:W-:-:S04]  /*1f10*/  UIADD3 UR4, UR53, 0x20, UR4 ;  /* 0x0000002035047890 */ /* 0x000fc8000fffe004 */
[----:B------:R-:W-:-:S09]  /*1f20*/  UPRMT UR4, URZ, 0x654, UR4 ;  /* 0x000006543f047896 */ /* 0x000fd20008000004 */
[----:B------:R-:W-:Y:S01]  /*1f30*/  SYNCS.ARRIVE.TRANS64.RED.A1T0 RZ, [UR4], RZ ;  /* 0x000000ffffff79a7 */ /* 0x000fe20008100404 */
[----:B------:R-:W-:Y:S05]  /*1f40*/  @P0 BRA `(.L_x_31) ;  /* 0x0000000000040947 */ /* 0x000fea0003800000 */
[----:B------:R-:W-:Y:S01]  /*1f50*/  BPT.TRAP 0x1 ;  /* 0x000000040000795c */ /* 0x000fe20000300000 */
.L_x_31:
[----:B------:R-:W-:Y:S01]  /*1f60*/  UIADD3 UR4, UR53, 0x200, URZ ;  /* 0x0000020035047890 */ /* 0x000fe2000fffe03f */
[----:B------:R-:W-:Y:S02]  /*1f70*/  R2UR UR42, R23 ;  /* 0x00000000172a72ca */ /* 0x000fe400000e0000 */
[----:B------:R-:W-:Y:S01]  /*1f80*/  R2UR UR41, R156 ;  /* 0x000000009c2972ca */ /* 0x000fe200000e0000 */
[----:B------:R-:W-:-:S06]  /*1f90*/  ULOP3.LUT UP0, URZ, UR4, 0x1bf, URZ, 0xc0, !UPT ;  /* 0x000001bf043f7892 */ /* 0x000fcc000f80c03f */
[----:B------:R-:W-:-:S04]  /*1fa0*/  PLOP3.LUT P0, PT, PT, PT, UP0, 0x80, 0x0 ;  /* 0x000000000000781c */ /* 0x000fc80003f0f008 */
[----:B------:R-:W-:Y:S02]  /*1fb0*/  USHF.L.U32 UR42, UR42, 0x7, URZ ;  /* 0x000000072a2a7899 */ /* 0x000fe4000800063f */
[----:B------:R-:W-:-:S07]  /*1fc0*/  USHF.L.U32 UR41, UR41, 0x8, URZ ;  /* 0x0000000829297899 */ /* 0x000fce000800063f */
[----:B------:R-:W-:Y:S05]  /*1fd0*/  @!P0 BRA `(.L_x_33) ;  /* 0x00000000007c8947 */ /* 0x000fea0003800000 */
[----:B------:R-:W-:Y:S01]  /*1fe0*/  MOV R23, 0x0 ;  /* 0x0000000000177802 */ /* 0x000fe20000000f00 */
[----:B------:R-:W-:Y:S01]  /*1ff0*/  ULDC.64 UR4, c[0x4][0x80] ;  /* 0x0100200000047ab9 */ /* 0x000fe20000000a00 */
[----:B------:R-:W-:Y:S01]  /*2000*/  ULDC.64 UR6, c[0x4][0x10] ;  /* 0x0100040000067ab9 */ /* 0x000fe20000000a00 */
[----:B--23--:R-:W-:Y:S01]  /*2010*/  IMAD.U32 R4, RZ, RZ, UR4 ;  /* 0x00000004ff047e24 */ /* 0x00cfe2000f8e00ff */
[----:B------:R2:W3:Y:S01]  /*2020*/  LDC.64 R14, c[0x4][R23] ;  /* 0x01000000170e7b82 */ /* 0x0004e20000000a00 */
[----:B------:R-:W-:Y:S01]  /*2030*/  MOV R5, UR5 ;  /* 0x0000000500057c02 */ /* 0x000fe20008000f00 */
[----:B------:R-:W-:Y:S01]  /*2040*/  ULDC.64 UR4, c[0x4][0x88] ;  /* 0x0100220000047ab9 */ /* 0x000fe20000000a00 */
[----:B------:R-:W-:Y:S01]  /*2050*/  MOV R10, UR6 ;  /* 0x00000006000a7c02 */ /* 0x000fe20008000f00 */
[----:B------:R-:W-:Y:S01]  /*2060*/  IMAD.U32 R6, RZ, RZ, UR4 ;  /* 0x00000004ff067e24 */ /* 0x000fe2000f8e00ff */
[----:B------:R-:W-:Y:S01]  /*2070*/  MOV R12, 0x1 ;  /* 0x00000001000c7802 */ /* 0x000fe20000000f00 */
[----:B------:R-:W-:-:S02]  /*2080*/  IMAD.U32 R7, RZ, RZ, UR5 ;  /* 0x00000005ff077e24 */ /* 0x000fc4000f8e00ff */
[----:B------:R-:W-:Y:S02]  /*2090*/  IMAD.U32 R11, RZ, RZ, UR7 ;  /* 0x00000007ff0b7e24 */ /* 0x000fe4000f8e00ff */
[----:B------:R-:W-:Y:S02]  /*20a0*/  IMAD.MOV.U32 R8, RZ, RZ, 0x70 ;  /* 0x00000070ff087424 */ /* 0x000fe400078e00ff */
[----:B--2---:R-:W-:-:S07]  /*20b0*/  IMAD.MOV.U32 R13, RZ, RZ, RZ ;  /* 0x000000ffff0d7224 */ /* 0x004fce00078e00ff */
[----:B------:R-:W-:-:S07]  /*20c0*/  LEPC R20, `(.L_x_34) ;  /* 0x000000001014794e */ /* 0x000fce0000000000 */
[----:B-1-3-5:R-:W-:Y:S05]  /*20d0*/  CALL.ABS.NOINC R14 ;  /* 0x000000000e007343 */ /* 0x02afea0003c00000 */
.L_x_34:
[----:B------:R1:W2:Y:S01]  /*20e0*/  LDC.64 R14, c[0x4][R23] ;  /* 0x01000000170e7b82 */ /* 0x0002a20000000a00 */
[----:B------:R-:W-:Y:S01]  /*20f0*/  ULDC.64 UR4, c[0x4][0x80] ;  /* 0x0100200000047ab9 */ /* 0x000fe20000000a00 */
[----:B------:R-:W-:Y:S01]  /*2100*/  ULDC.64 UR6, c[0x4][0x10] ;  /* 0x0100040000067ab9 */ /* 0x000fe20000000a00 */
[----:B------:R-:W-:Y:S01]  /*2110*/  IMAD.U32 R4, RZ, RZ, UR4 ;  /* 0x00000004ff047e24 */ /* 0x000fe2000f8e00ff */
[----:B------:R-:W-:Y:S01]  /*2120*/  MOV R5, UR5 ;  /* 0x0000000500057c02 */ /* 0x000fe20008000f00 */
[----:B------:R-:W-:Y:S01]  /*2130*/  ULDC.64 UR4, c[0x4][0x88] ;  /* 0x0100220000047ab9 */ /* 0x000fe20000000a00 */
[----:B------:R-:W-:Y:S01]  /*2140*/  MOV R10, UR6 ;  /* 0x00000006000a7c02 */ /* 0x000fe20008000f00 */
[----:B------:R-:W-:Y:S01]  /*2150*/  IMAD.U32 R6, RZ, RZ, UR4 ;  /* 0x00000004ff067e24 */ /* 0x000fe2000f8e00ff */
[----:B------:R-:W-:Y:S01]  /*2160*/  MOV R12, 0x1 ;  /* 0x00000001000c7802 */ /* 0x000fe20000000f00 */
[----:B------:R-:W-:Y:S02]  /*2170*/  IMAD.U32 R7, RZ, RZ, UR5 ;  /* 0x00000005ff077e24 */ /* 0x000fe4000f8e00ff */
[----:B------:R-:W-:-:S02]  /*2180*/  IMAD.U32 R11, RZ, RZ, UR7 ;  /* 0x00000007ff0b7e24 */ /* 0x000fc4000f8e00ff */
[----:B------:R-:W-:Y:S02]  /*2190*/  IMAD.MOV.U32 R8, RZ, RZ, 0x70 ;  /* 0x00000070ff087424 */ /* 0x000fe400078e00ff */
[----:B-1----:R-:W-:-:S07]  /*21a0*/  IMAD.MOV.U32 R13, RZ, RZ, RZ ;  /* 0x000000ffff0d7224 */ /* 0x002fce00078e00ff */
[----:B------:R-:W-:-:S07]  /*21b0*/  LEPC R20, `(.L_x_33) ;  /* 0x000000001014794e */ /* 0x000fce0000000000 */
[----:B--2---:R-:W-:Y:S05]  /*21c0*/  CALL.ABS.NOINC R14 ;  /* 0x000000000e007343 */ /* 0x004fea0003c00000 */
.L_x_33:
[----:B------:R-:W-:Y:S02]  /*21d0*/  ULDC.64 UR4, c[0x0][0x590] ;  /* 0x0001640000047ab9 */ /* 0x000fe40000000a00 */
[----:B------:R-:W-:Y:S01]  /*21e0*/  IMAD.U32 R159, RZ, RZ, UR4 ;  /* 0x00000004ff9f7e24 */ /* 0x000fe2000f8e00ff */
[----:B------:R-:W-:-:S04]  /*21f0*/  MOV R160, UR5 ;  /* 0x0000000500a07c02 */ /* 0x000fc80008000f00 */
[----:B------:R-:W-:-:S04]  /*2200*/  ISETP.NE.U32.AND P0, PT, R159, RZ, PT ;  /* 0x000000ff9f00720c */ /* 0x000fc80003f05070 */
[----:B------:R-:W-:-:S13]  /*2210*/  ISETP.NE.AND.EX P0, PT, R160, RZ, PT, P0 ;  /* 0x000000ffa000720c */ /* 0x000fda0003f05300 */
[----:B------:R-:W-:Y:S05]  /*2220*/  @!P0 BRA `(.L_x_35) ;  /* 0x0000000000348947 */ /* 0x000fea0003800000 */
[----:B------:R-:W-:Y:S02]  /*2230*/  ULDC.64 UR4, c[0x0][0x588] ;  /* 0x0001620000047ab9 */ /* 0x000fe40000000a00 */
[----:B------:R-:W-:-:S04]  /*2240*/  ISETP.NE.U32.AND P1, PT, RZ, UR4, PT ;  /* 0x00000004ff007c0c */ /* 0x000fc8000bf25070 */
[----:B------:R-:W-:-:S13]  /*2250*/  ISETP.NE.AND.EX P1, PT, RZ, UR5, PT, P1 ;  /* 0x00000005ff007c0c */ /* 0x000fda000bf25310 */
[----:B------:R-:W-:Y:S05]  /*2260*/  @!P1 BRA `(.L_x_36) ;  /* 0x0000000000189947 */ /* 0x000fea0003800000 */
[----:B--23--:R-:W2:Y:S01]  /*2270*/  LDC.64 R4, c[0x0][0x588] ;  /* 0x00016200ff047b82 */ /* 0x00cea20000000a00 */
[----:B------:R-:W-:-:S04]  /*2280*/  IMAD R3, R159, UR43, RZ ;  /* 0x0000002b9f037c24 */ /* 0x000fc8000f8e02ff */
[----:B--2---:R-:W-:-:S05]  /*2290*/  IMAD.WIDE R4, R3, 0x4, R4 ;  /* 0x0000000403047825 */ /* 0x004fca00078e0204 */
[----:B-----5:R4:W5:Y:S01]  /*22a0*/  LDG.E R154, desc[UR48][R4.64] ;  /* 0x00000030049a7981 */ /* 0x020962000c1e1900 */
[----:B------:R-:W-:Y:S01]  /*22b0*/  IMAD.MOV.U32 R152, RZ, RZ, 0x1 ;  /* 0x00000001ff987424 */ /* 0x000fe200078e00ff */
[----:B------:R-:W-:Y:S06]  /*22c0*/  BRA `(.L_x_35) ;  /* 0x00000000000c7947 */ /* 0x000fec0003800000 */
.L_x_36:
[----:B------:R-:W-:Y:S01]  /*22d0*/  ULDC UR4, c[0x0][0x580] ;  /* 0x0001600000047ab9 */ /* 0x000fe20000000800 */
[----:B------:R-:W-:Y:S01]  /*22e0*/  IMAD.MOV.U32 R152, RZ, RZ, 0x1 ;  /* 0x00000001ff987424 */ /* 0x000fe200078e00ff */
[----:B-----5:R-:W-:-:S07]  /*22f0*/  MOV R154, UR4 ;  /* 0x00000004009a7c02 */ /* 0x020fce0008000f00 */
.L_x_35:
[----:B------:R-:W1:Y:S02]  /*2300*/  LDC.64 R6, c[0x0][0x5b0] ;  /* 0x00016c00ff067b82 */ /* 0x000e640000000a00 */
[----:B-1----:R-:W-:-:S04]  /*2310*/  ISETP.NE.U32.AND P1, PT, R6, RZ, PT ;  /* 0x000000ff0600720c */ /* 0x002fc80003f25070 */
[----:B------:R-:W-:-:S13]  /*2320*/  ISETP.NE.AND.EX P1, PT, R7, RZ, PT, P1 ;  /* 0x000000ff0700720c */ /* 0x000fda0003f25310 */
[----:B------:R-:W-:Y:S05]  /*2330*/  @!P1 BRA `(.L_x_37) ;  /* 0x00000000002c9947 */ /* 0x000fea0003800000 */
[----:B------:R-:W-:Y:S02]  /*2340*/  ULDC.64 UR4, c[0x0][0x5a8] ;  /* 0x00016a0000047ab9 */ /* 0x000fe40000000a00 */
[----:B------:R-:W-:-:S04]  /*2350*/  ISETP.NE.U32.AND P1, PT, RZ, UR4, PT ;  /* 0x00000004ff007c0c */ /* 0x000fc8000bf25070 */
[----:B------:R-:W-:-:S13]  /*2360*/  ISETP.NE.AND.EX P1, PT, RZ, UR5, PT, P1 ;  /* 0x00000005ff007c0c */ /* 0x000fda000bf25310 */
[----:B------:R-:W-:Y:S05]  /*2370*/  @!P1 BRA `(.L_x_38) ;  /* 0x0000000000149947 */ /* 0x000fea0003800000 */
[----:B--234-:R-:W1:Y:S01]  /*2380*/  LDC.64 R4, c[0x0][0x5a8] ;  /* 0x00016a00ff047b82 */ /* 0x01ce620000000a00 */
[----:B------:R-:W-:-:S04]  /*2390*/  IMAD R3, R6, UR43, RZ ;  /* 0x0000002b06037c24 */ /* 0x000fc8000f8e02ff */
[----:B-1----:R-:W-:-:S05]  /*23a0*/  IMAD.WIDE R4, R3, 0x4, R4 ;  /* 0x0000000403047825 */ /* 0x002fca00078e0204 */
[----:B-----5:R1:W5:Y:S01]  /*23b0*/  LDG.E R155, desc[UR48][R4.64] ;  /* 0x00000030049b7981 */ /* 0x020362000c1e1900 */
[----:B------:R-:W-:Y:S05]  /*23c0*/  BRA `(.L_x_37) ;  /* 0x0000000000087947 */ /* 0x000fea0003800000 */
.L_x_38:
[----:B------:R-:W-:Y:S02]  /*23d0*/  ULDC UR4, c[0x0][0x5a0] ;  /* 0x0001680000047ab9 */ /* 0x000fe40000000800 */
[----:B-----5:R-:W-:-:S07]  /*23e0*/  IMAD.U32 R155, RZ, RZ, UR4 ;  /* 0x00000004ff9b7e24 */ /* 0x020fce000f8e00ff */
.L_x_37:
[----:B------:R-:W-:Y:S01]  /*23f0*/  ULDC.64 UR4, c[0x0][0x588] ;  /* 0x0001620000047ab9 */ /* 0x000fe20000000a00 */
[----:B------:R-:W-:Y:S01]  /*2400*/  ISETP.NE.U32.AND P1, PT, R159, RZ, PT ;  /* 0x000000ff9f00720c */ /* 0x000fe20003f25070 */
[----:B------:R-:W-:Y:S02]  /*2410*/  UISETP.NE.U32.AND UP0, UPT, UR4, URZ, UPT ;  /* 0x0000003f0400728c */ /* 0x000fe4000bf05070 */
[----:B------:R-:W-:Y:S01]  /*2420*/  ISETP.NE.U32.AND P3, PT, RZ, UR4, PT ;  /* 0x00000004ff007c0c */ /* 0x000fe2000bf65070 */
[----:B--23--:R-:W-:Y:S01]  /*2430*/  IMAD.MOV.U32 R3, RZ, RZ, 0x1 ;  /* 0x00000001ff037424 */ /* 0x00cfe200078e00ff */
[----:B------:R-:W-:Y:S01]  /*2440*/  ISETP.NE.AND.EX P4, PT, R160, RZ, PT, P1 ;  /* 0x000000ffa000720c */ /* 0x000fe20003f85310 */
[----:B------:R-:W-:Y:S02]  /*2450*/  UISETP.NE.AND.EX UP0, UPT, UR5, URZ, UPT, UP0 ;  /* 0x0000003f0500728c */ /* 0x000fe4000bf05300 */
[----:B------:R-:W-:Y:S02]  /*2460*/  ISETP.NE.AND.EX P3, PT, RZ, UR5, PT, P3 ;  /* 0x00000005ff007c0c */ /* 0x000fe4000bf65330 */
[----:B------:R-:W-:-:S02]  /*2470*/  MOV R0, 0x1 ;  /* 0x0000000100007802 */ /* 0x000fc40000000f00 */
[----:B------:R-:W-:-:S04]  /*2480*/  PLOP3.LUT P2, PT, PT, PT, UP0, 0x80, 0x0 ;  /* 0x000000000000781c */ /* 0x000fc80003f4f008 */
[----:B------:R-:W-:-:S05]  /*2490*/  PLOP3.LUT P2, PT, P2, PT, PT, 0x8, 0x0 ;  /* 0x000000000000781c */ /* 0x000fca000174e170 */
[----:B------:R-:W-:Y:S08]  /*24a0*/  @P3 BRA P4, `(.L_x_39) ;  /* 0x0000000000283947 */ /* 0x000ff00002000000 */
[----:B------:R-:W-:Y:S04]  /*24b0*/  BSSY B0, `(.L_x_40) ;  /* 0x0000008000007945 */ /* 0x000fe80003800000 */
[----:B------:R-:W-:Y:S05]  /*24c0*/  @!P0 BRA `(.L_x_41) ;  /* 0x0000000000148947 */ /* 0x000fea0003800000 */
[----:B------:R-:W-:Y:S02]  /*24d0*/  LOP3.LUT P4, RZ, R152, 0xff, RZ, 0xc0, !PT ;  /* 0x000000ff98ff7812 */ /* 0x000fe4000788c0ff */
[----:B------:R-:W-:-:S11]  /*24e0*/  PLOP3.LUT P3, PT, P2, PT, PT, 0x80, 0x0 ;  /* 0x000000000000781c */ /* 0x000fd6000176f070 */
[----:B------:R-:W-:Y:S05]  /*24f0*/  @!P4 BRA `(.L_x_42) ;  /* 0x00000000000cc947 */ /* 0x000fea0003800000 */
[----:B-----5:R-:W-:Y:S01]  /*2500*/  FSETP.EQ.AND P3, PT, R154, RZ, PT ;  /* 0x000000ff9a00720b */ /* 0x020fe20003f62000 */
[----:B------:R-:W-:-:S12]  /*2510*/  BRA `(.L_x_42) ;  /* 0x0000000000047947 */ /* 0x000fd80003800000 */
.L_x_41:
[----:B-----5:R-:W-:-:S13]  /*2520*/  FSETP.EQ.AND P3, PT, R154, RZ, PT ;  /* 0x000000ff9a00720b */ /* 0x020fda0003f62000 */
.L_x_42:
[----:B------:R-:W-:Y:S05]  /*2530*/  BSYNC B0 ;  /* 0x0000000000007941 */ /* 0x000fea0003800000 */
.L_x_40:
[----:B------:R-:W-:-:S07]  /*2540*/  SEL R3, RZ, 0x1, P3 ;  /* 0x00000001ff037807 */ /* 0x000fce0001800000 */
.L_x_39:
[----:B------:R-:W-:Y:S04]  /*2550*/  BSSY B0, `(.L_x_43) ;  /* 0x0000007000007945 */ /* 0x000fe80003800000 */
[----:B------:R-:W-:Y:S05]  /*2560*/  @!P0 BRA `(.L_x_44) ;  /* 0x0000000000108947 */ /* 0x000fea0003800000 */
[----:B------:R-:W-:-:S13]  /*2570*/  LOP3.LUT P0, RZ, R152, 0xff, RZ, 0xc0, !PT ;  /* 0x000000ff98ff7812 */ /* 0x000fda000780c0ff */
[----:B------:R-:W-:Y:S05]  /*2580*/  @!P0 BRA `(.L_x_45) ;  /* 0x00000000000c8947 */ /* 0x000fea0003800000 */
[----:B-----5:R-:W-:Y:S01]  /*2590*/  FSETP.EQ.AND P2, PT, R154, RZ, PT ;  /* 0x000000ff9a00720b */ /* 0x020fe20003f42000 */
[----:B------:R-:W-:-:S12]  /*25a0*/  BRA `(.L_x_45) ;  /* 0x0000000000047947 */ /* 0x000fd80003800000 */
.L_x_44:
[----:B-----5:R-:W-:-:S13]  /*25b0*/  FSETP.EQ.AND P2, PT, R154, RZ, PT ;  /* 0x000000ff9a00720b */ /* 0x020fda0003f42000 */
.L_x_45:
[----:B------:R-:W-:Y:S05]  /*25c0*/  BSYNC B0 ;  /* 0x0000000000007941 */ /* 0x000fea0003800000 */
.L_x_43:
[----:B-1--4-:R-:W-:Y:S01]  /*25d0*/  PRMT R4, R3, 0x9910, RZ ;  /* 0x0000991003047816 */ /* 0x012fe200000000ff */
[----:B------:R-:W-:Y:S01]  /*25e0*/  BSSY B0, `(.L_x_46) ;  /* 0x0000025000007945 */ /* 0x000fe20003800000 */
[----:B------:R-:W-:Y:S01]  /*25f0*/  IMAD.MOV.U32 R3, RZ, RZ, RZ ;  /* 0x000000ffff037224 */ /* 0x000fe200078e00ff */
[----:B------:R-:W-:Y:S02]  /*2600*/  CS2R R10, SRZ ;  /* 0x00000000000a7805 */ /* 0x000fe4000001ff00 */
[----:B------:R-:W-:Y:S02]  /*2610*/  ISETP.NE.AND P0, PT, R4, RZ, PT ;  /* 0x000000ff0400720c */ /* 0x000fe40003f05270 */
[----:B------:R-:W-:Y:S02]  /*2620*/  CS2R R8, SRZ ;  /* 0x0000000000087805 */ /* 0x000fe4000001ff00 */
[----:B------:R-:W-:Y:S02]  /*2630*/  CS2R R6, SRZ ;  /* 0x0000000000067805 */ /* 0x000fe4000001ff00 */
[----:B------:R-:W-:-:S07]  /*2640*/  CS2R R4, SRZ ;  /* 0x0000000000047805 */ /* 0x000fce000001ff00 */
[----:B------:R-:W-:Y:S05]  /*2650*/  @!P0 BRA `(.L_x_47) ;  /* 0x0000000000748947 */ /* 0x000fea0003800000 */
[----:B------:R-:W-:-:S13]  /*2660*/  ISETP.NE.AND P3, PT, R158, 0x3, PT ;  /* 0x000000039e00780c */ /* 0x000fda0003f65270 */
[----:B------:R-:W-:Y:S05]  /*2670*/  @!P3 BRA `(.L_x_48) ;  /* 0x000000000004b947 */ /* 0x000fea0003800000 */
[----:B------:R-:W-:Y:S01]  /*2680*/  BPT.TRAP 0x1 ;  /* 0x000000040000795c */ /* 0x000fe20000300000 */
.L_x_48:
[----:B------:R-:W-:Y:S01]  /*2690*/  SHF.L.U32 R4, RZ, 0x1f, RZ ;  /* 0x0000001fff047819 */ /* 0x000fe200000006ff */
[----:B------:R-:W-:Y:S01]  /*26a0*/  IMAD.MOV.U32 R3, RZ, RZ, 0x1 ;  /* 0x00000001ff037424 */ /* 0x000fe200078e00ff */
[----:B------:R-:W-:Y:S02]  /*26b0*/  MOV R11, RZ ;  /* 0x000000ff000b7202 */ /* 0x000fe40000000f00 */
[----:B------:R-:W1:Y:S02]  /*26c0*/  SYNCS.PHASECHK.TRANS64.TRYWAIT P3, [UR53+0x40], R4 ;  /* 0x00004004ff0075a7 */ /* 0x000e640008060175 */
[----:B-1----:R-:W-:Y:S05]  /*26d0*/  @!P3 BRA `(.L_x_49) ;  /* 0x00000070008cb947 */ /* 0x002fea0003800000 */
.L_x_227:
[----:B------:R-:W-:Y:S01]  /*26e0*/  IMAD.MOV.U32 R10, RZ, RZ, RZ ;  /* 0x000000ffff0a7224 */ /* 0x000fe200078e00ff */
[----:B------:R-:W-:Y:S02]  /*26f0*/  CS2R R8, SRZ ;  /* 0x0000000000087805 */ /* 0x000fe4000001ff00 */
[----:B------:R-:W-:Y:S02]  /*2700*/  CS2R R6, SRZ ;  /* 0x0000000000067805 */ /* 0x000fe4000001ff00 */
[----:B-1----:R-:W-:Y:S01]  /*2710*/  CS2R R4, SRZ ;  /* 0x0000000000047805 */ /* 0x002fe2000001ff00 */
[----:B------:R-:W-:Y:S06]  /*2720*/  @P2 BRA `(.L_x_47) ;  /* 0x0000000000402947 */ /* 0x000fec0003800000 */
[C---:B------:R-:W-:Y:S01]  /*2730*/  IMAD.SHL.U32 R4, R18.reuse, 0x10, RZ ;  /* 0x0000001012047824 */ /* 0x040fe200078e00ff */
[C---:B------:R-:W-:Y:S01]  /*2740*/  SHF.L.U32 R5, R18.reuse, 0x5, RZ ;  /* 0x0000000512057819 */ /* 0x040fe200000006ff */
[----:B------:R-:W-:Y:S01]  /*2750*/  IMAD.SHL.U32 R9, R18, 0x4, RZ ;  /* 0x0000000412097824 */ /* 0x000fe200078e00ff */
[----:B------:R-:W-:Y:S01]  /*2760*/  SHF.R.U32.HI R7, RZ, 0x1, R18 ;  /* 0x00000001ff077819 */ /* 0x000fe20000011612 */
[----:B------:R-:W-:Y:S05]  /*2770*/  WARPSYNC.ALL ;  /* 0x0000000000007948 */ /* 0x000fea0003800000 */
[----:B------:R-:W-:Y:S02]  /*2780*/  LOP3.LUT R4, R4, 0xe00, RZ, 0xc0, !PT ;  /* 0x00000e0004047812 */ /* 0x000fe400078ec0ff */
[----:B------:R-:W-:-:S02]  /*2790*/  LOP3.LUT R6, R5, 0xc0, RZ, 0xc0, !PT ;  /* 0x000000c005067812 */ /* 0x000fc400078ec0ff */
[----:B------:R-:W-:Y:S02]  /*27a0*/  LOP3.LUT R4, R4, 0x20, R5, 0xf8, !PT ;  /* 0x0000002004047812 */ /* 0x000fe400078ef805 */
[----:B------:R-:W-:Y:S02]  /*27b0*/  LOP3.LUT R6, R6, 0x8, R7, 0xf8, !PT ;  /* 0x0000000806067812 */ /* 0x000fe400078ef807 */
[----:B------:R-:W-:Y:S02]  /*27c0*/  LOP3.LUT R4, R4, 0x100, R5, 0xf8, !PT ;  /* 0x0000010004047812 */ /* 0x000fe400078ef805 */
[----:B------:R-:W-:-:S04]  /*27d0*/  LOP3.LUT R9, R6, 0x18, R9, 0x78, !PT ;  /* 0x0000001806097812 */ /* 0x000fc800078e7809 */
[----:B------:R-:W-:-:S04]  /*27e0*/  LOP3.LUT R4, R4, R9, RZ, 0xfc, !PT ;  /* 0x0000000904047212 */ /* 0x000fc800078efcff */
[----:B------:R-:W-:-:S05]  /*27f0*/  LEA R4, R4, UR53, 0x1 ;  /* 0x0000003504047c11 */ /* 0x000fca000f8e08ff */
[----:B------:R-:W-:Y:S02]  /*2800*/  IMAD R8, R153, 0x2, R4 ;  /* 0x0000000299087824 */ /* 0x000fe400078e0204 */
[----:B------:R-:W1:Y:S04]  /*2810*/  LDSM.16.M88.4 R4, [R4+0x200] ;  /* 0x000200000404783b */ /* 0x000e680000000200 */
[----:B------:R-:W2:Y:S02]  /*2820*/  LDSM.16.M88.4 R8, [R8+0x200] ;  /* 0x000200000808783b */ /* 0x000ea40000000200 */
.L_x_47:
[----:B------:R-:W-:Y:S05]  /*2830*/  BSYNC B0 ;  /* 0x0000000000007941 */ /* 0x000fea0003800000 */
.L_x_46:
[--C-:B-1----:R-:W-:Y:S02]  /*2840*/  HADD2.F32 R13, -RZ, R4.reuse.H0_H0 ;  /* 0x20000004ff0d7230 */ /* 0x102fe40000004100 */
[C---:B-----5:R-:W-:Y:S01]  /*2850*/  FMUL R161, R155.reuse, R24 ;  /* 0x000000189ba17220 */ /* 0x060fe20000400000 */
[----:B------:R-:W-:Y:S02]  /*2860*/  HADD2.F32 R15, -RZ, R4.H1_H1 ;  /* 0x30000004ff0f7230 */ /* 0x000fe40000004100 */
[C---:B------:R-:W-:Y:S01]  /*2870*/  FMUL R12, R155.reuse, R25 ;  /* 0x000000199b0c7220 */ /* 0x040fe20000400000 */
[----:B------:R-:W-:Y:S02]  /*2880*/  HADD2.F32 R23, -RZ, R5.H1_H1 ;  /* 0x30000005ff177230 */ /* 0x000fe40000004100 */
[C---:B------:R-:W-:Y:S01]  /*2890*/  FFMA R161, R154.reuse, R13, R161 ;  /* 0x0000000d9aa17223 */ /* 0x040fe200000000a1 */
[----:B------:R-:W-:Y:S01]  /*28a0*/  FMUL R20, R155, R27 ;  /* 0x0000001b9b147220 */ /* 0x000fe20000400000 */
[----:B------:R-:W-:Y:S01]  /*28b0*/  FFMA R14, R154, R15, R12 ;  /* 0x0000000f9a0e7223 */ /* 0x000fe2000000000c */
[----:B------:R-:W-:-:S02]  /*28c0*/  HADD2.F32 R13, -RZ, R6.H0_H0 ;  /* 0x20000006ff0d7230 */ /* 0x000fc40000004100 */
[C---:B------:R-:W-:Y:S01]  /*28d0*/  FMUL R27, R155.reuse, R28 ;  /* 0x0000001c9b1b7220 */ /* 0x040fe20000400000 */
[----:B------:R-:W-:Y:S02]  /*28e0*/  HADD2.F32 R15, -RZ, R6.H1_H1 ;  /* 0x30000006ff0f7230 */ /* 0x000fe40000004100 */
[C---:B------:R-:W-:Y:S01]  /*28f0*/  FMUL R12, R155.reuse, R29 ;  /* 0x0000001d9b0c7220 */ /* 0x040fe20000400000 */
[----:B------:R-:W-:Y:S02]  /*2900*/  HADD2.F32 R21, -RZ, R5.H0_H0 ;  /* 0x20000005ff157230 */ /* 0x000fe40000004100 */
[C---:B------:R-:W-:Y:S01]  /*2910*/  FFMA R25, R154.reuse, R23, R20 ;  /* 0x000000179a197223 */ /* 0x040fe20000000014 */
[C---:B------:R-:W-:Y:S01]  /*2920*/  FMUL R26, R155.reuse, R26 ;  /* 0x0000001a9b1a7220 */ /* 0x040fe20000400000 */
[----:B------:R-:W-:Y:S02]  /*2930*/  HADD2.F32 R23, -RZ, R7.H1_H1 ;  /* 0x30000007ff177230 */ /* 0x000fe40000004100 */
[C---:B------:R-:W-:Y:S01]  /*2940*/  FFMA R27, R154.reuse, R13, R27 ;  /* 0x0000000d9a1b7223 */ /* 0x040fe2000000001b */
[----:B------:R-:W-:Y:S01]  /*2950*/  FMUL R24, R155, R31 ;  /* 0x0000001f9b187220 */ /* 0x000fe20000400000 */
[----:B------:R-:W-:Y:S01]  /*2960*/  FFMA R20, R154, R15, R12 ;  /* 0x0000000f9a147223 */ /* 0x000fe2000000000c */
[----:B--2---:R-:W-:-:S02]  /*2970*/  HADD2.F32 R13, -RZ, R8.H0_H0 ;  /* 0x20000008ff0d7230 */ /* 0x004fc40000004100 */
[C---:B------:R-:W-:Y:S01]  /*2980*/  FMUL R31, R155.reuse, R32 ;  /* 0x000000209b1f7220 */ /* 0x040fe20000400000 */
[----:B------:R-:W-:Y:S02]  /*2990*/  HADD2.F32 R15, -RZ, R8.H1_H1 ;  /* 0x30000008ff0f7230 */ /* 0x000fe40000004100 */
[C---:B------:R-:W-:Y:S01]  /*29a0*/  FMUL R12, R155.reuse, R33 ;  /* 0x000000219b0c7220 */ /* 0x040fe20000400000 */
[C---:B------:R-:W-:Y:S01]  /*29b0*/  FFMA R26, R154.reuse, R21, R26 ;  /* 0x000000159a1a7223 */ /* 0x040fe2000000001a */
[----:B------:R-:W-:Y:S02]  /*29c0*/  HADD2.F32 R21, -RZ, R7.H0_H0 ;  /* 0x20000007ff157230 */ /* 0x000fe40000004100 */
[C---:B------:R-:W-:Y:S01]  /*29d0*/  FFMA R29, R154.reuse, R23, R24 ;  /* 0x000000179a1d7223 */ /* 0x040fe20000000018 */
[----:B------:R-:W-:Y:S01]  /*29e0*/  FMUL R30, R155, R30 ;  /* 0x0000001e9b1e7220 */ /* 0x000fe20000400000 */
[----:B------:R-:W-:Y:S01]  /*29f0*/  FFMA R24, R154, R13, R31 ;  /* 0x0000000d9a187223 */ /* 0x000fe2000000001f */
[----:B------:R-:W-:-:S02]  /*2a00*/  HADD2.F32 R23, -RZ, R9.H1_H1 ;  /* 0x30000009ff177230 */ /* 0x000fc40000004100 */
[----:B------:R-:W-:Y:S01]  /*2a10*/  FFMA R31, R154, R15, R12 ;  /* 0x0000000f9a1f7223 */ /* 0x000fe2000000000c */
[C---:B------:R-:W-:Y:S01]  /*2a20*/  FMUL R28, R155.reuse, R35 ;  /* 0x000000239b1c7220 */ /* 0x040fe20000400000 */
[C---:B------:R-:W-:Y:S01]  /*2a30*/  SHF.L.U32 R15, R18.reuse, 0x4, RZ ;  /* 0x00000004120f7819 */ /* 0x040fe200000006ff */
[----:B------:R-:W-:Y:S02]  /*2a40*/  IMAD.SHL.U32 R33, R18, 0x20, RZ ;  /* 0x0000002012217824 */ /* 0x000fe400078e00ff */
[C---:B------:R-:W-:Y:S01]  /*2a50*/  FFMA R30, R154.reuse, R21, R30 ;  /* 0x000000159a1e7223 */ /* 0x040fe2000000001e */
[----:B------:R-:W-:Y:S02]  /*2a60*/  HADD2.F32 R21, -RZ, R9.H0_H0 ;  /* 0x20000009ff157230 */ /* 0x000fe40000004100 */
[----:B------:R-:W-:Y:S01]  /*2a70*/  FMUL R34, R155, R34 ;  /* 0x000000229b227220 */ /* 0x000fe20000400000 */
[----:B------:R-:W-:Y:S01]  /*2a80*/  FFMA R28, R154, R23, R28 ;  /* 0x000000179a1c7223 */ /* 0x000fe2000000001c */
[----:B------:R-:W-:Y:S01]  /*2a90*/  LOP3.LUT R32, R15, 0xe00, RZ, 0xc0, !PT ;  /* 0x00000e000f207812 */ /* 0x000fe200078ec0ff */
[----:B------:R-:W-:Y:S01]  /*2aa0*/  FMUL R23, R155, R36 ;  /* 0x000000249b177220 */ /* 0x000fe20000400000 */
[----:B------:R-:W-:-:S02]  /*2ab0*/  HADD2.F32 R15, -RZ, R10.H1_H1 ;  /* 0x3000000aff0f7230 */ /* 0x000fc40000004100 */
[----:B------:R-:W-:Y:S01]  /*2ac0*/  FMUL R12, R155, R37 ;  /* 0x000000259b0c7220 */ /* 0x000fe20000400000 */
[----:B------:R-:W-:Y:S01]  /*2ad0*/  SHF.R.U32.HI R36, RZ, 0x1, R18 ;  /* 0x00000001ff247819 */ /* 0x000fe20000011612 */
[----:B------:R-:W-:Y:S01]  /*2ae0*/  FFMA R21, R154, R21, R34 ;  /* 0x000000159a157223 */ /* 0x000fe20000000022 */
[----:B------:R-:W-:Y:S01]  /*2af0*/  LOP3.LUT R35, R33, 0xc0, RZ, 0xc0, !PT ;  /* 0x000000c021237812 */ /* 0x000fe200078ec0ff */
[----:B------:R-:W-:Y:S01]  /*2b00*/  IMAD.SHL.U32 R37, R18, 0x4, RZ ;  /* 0x0000000412257824 */ /* 0x000fe200078e00ff */
[--C-:B------:R-:W-:Y:S01]  /*2b10*/  LOP3.LUT R34, R32, 0x20, R33.reuse, 0xf8, !PT ;  /* 0x0000002020227812 */ /* 0x100fe200078ef821 */
[----:B------:R-:W-:Y:S01]  /*2b20*/  FFMA R32, R154, R15, R12 ;  /* 0x0000000f9a207223 */ /* 0x000fe2000000000c */
[----:B------:R-:W-:Y:S01]  /*2b30*/  LOP3.LUT R36, R35, 0x8, R36, 0xf8, !PT ;  /* 0x0000000823247812 */ /* 0x000fe200078ef824 */
[----:B------:R-:W-:Y:S01]  /*2b40*/  HADD2.F32 R13, -RZ, R10.H0_H0 ;  /* 0x2000000aff0d7230 */ /* 0x000fe20000004100 */
[----:B------:R-:W-:Y:S01]  /*2b50*/  LOP3.LUT R12, R18, 0xff, RZ, 0xc0, !PT ;  /* 0x000000ff120c7812 */ /* 0x000fe200078ec0ff */
[--C-:B------:R-:W-:Y:S01]  /*2b60*/  HADD2.F32 R15, -RZ, R11.reuse.H1_H1 ;  /* 0x3000000bff0f7230 */ /* 0x100fe20000004100 */
[----:B------:R-:W-:Y:S01]  /*2b70*/  LOP3.LUT R35, R34, 0x100, R33, 0xf8, !PT ;  /* 0x0000010022237812 */ /* 0x000fe200078ef821 */
[----:B------:R-:W-:Y:S01]  /*2b80*/  FMUL R33, R155, R38 ;  /* 0x000000269b217220 */ /* 0x000fe20000400000 */
[----:B------:R-:W-:Y:S01]  /*2b90*/  LOP3.LUT R36, R36, 0x18, R37, 0x78, !PT ;  /* 0x0000001824247812 */ /* 0x000fe200078e7825 */
[----:B------:R-:W-:Y:S01]  /*2ba0*/  FFMA R23, R154, R13, R23 ;  /* 0x0000000d9a177223 */ /* 0x000fe20000000017 */
[----:B------:R-:W-:Y:S01]  /*2bb0*/  IADD3 R12, R12, 0x1f, RZ ;  /* 0x0000001f0c0c7810 */ /* 0x000fe20007ffe0ff */
[----:B------:R-:W-:-:S02]  /*2bc0*/  HADD2.F32 R13, -RZ, R11.H0_H0 ;  /* 0x2000000bff0d7230 */ /* 0x000fc40000004100 */
[----:B------:R-:W-:Y:S01]  /*2bd0*/  FMUL R34, R155, R39 ;  /* 0x000000279b227220 */ /* 0x000fe20000400000 */
[----:B------:R-:W-:Y:S01]  /*2be0*/  LOP3.LUT R35, R35, R36, RZ, 0xfc, !PT ;  /* 0x0000002423237212 */ /* 0x000fe200078efcff */
[----:B------:R-:W-:Y:S05]  /*2bf0*/  WARPSYNC.ALL ;  /* 0x0000000000007948 */ /* 0x000fea0003800000 */
[----:B------:R-:W-:Y:S01]  /*2c00*/  ISETP.GT.U32.AND P3, PT, R12, 0x3e, PT ;  /* 0x0000003e0c00780c */ /* 0x000fe20003f64070 */
[----:B------:R-:W-:Y:S01]  /*2c10*/  FFMA R33, R154, R13, R33 ;  /* 0x0000000d9a217223 */ /* 0x000fe20000000021 */
[----:B------:R-:W-:Y:S01]  /*2c20*/  F2FP.F16.F32.PACK_AB R12, R14, R161 ;  /* 0x000000a10e0c723e */ /* 0x000fe200000000ff */
[----:B------:R-:W-:Y:S01]  /*2c30*/  FFMA R34, R154, R15, R34 ;  /* 0x0000000f9a227223 */ /* 0x000fe20000000022 */
[----:B------:R-:W-:Y:S01]  /*2c40*/  F2FP.F16.F32.PACK_AB R14, R20, R27 ;  /* 0x0000001b140e723e */ /* 0x000fe200000000ff */
[----:B------:R-:W-:Y:S01]  /*2c50*/  BSSY B0, `(.L_x_50) ;  /* 0x0000019000007945 */ /* 0x000fe20003800000 */
[----:B------:R-:W-:-:S02]  /*2c60*/  LEA R20, R35, UR53, 0x1 ;  /* 0x0000003523147c11 */ /* 0x000fc4000f8e08ff */
[----:B------:R-:W-:Y:S02]  /*2c70*/  F2FP.F16.F32.PACK_AB R13, R25, R26 ;  /* 0x0000001a190d723e */ /* 0x000fe400000000ff */
[----:B------:R-:W-:Y:S02]  /*2c80*/  F2FP.F16.F32.PACK_AB R15, R29, R30 ;  /* 0x0000001e1d0f723e */ /* 0x000fe400000000ff */
[----:B------:R-:W-:Y:S01]  /*2c90*/  F2FP.F16.F32.PACK_AB R25, R28, R21 ;  /* 0x000000151c19723e */ /* 0x000fe200000000ff */
[----:B------:R-:W-:Y:S01]  /*2ca0*/  IMAD R21, R153, 0x2, R20 ;  /* 0x0000000299157824 */ /* 0x000fe200078e0214 */
[----:B------:R-:W-:Y:S01]  /*2cb0*/  F2FP.F16.F32.PACK_AB R24, R31, R24 ;  /* 0x000000181f18723e */ /* 0x000fe200000000ff */
[----:B------:R1:W-:Y:S01]  /*2cc0*/  STSM.16.M88.4 [R20+0x200], R12 ;  /* 0x0002000c14007844 */ /* 0x0003e20000000200 */
[----:B------:R-:W-:Y:S02]  /*2cd0*/  F2FP.F16.F32.PACK_AB R26, R32, R23 ;  /* 0x00000017201a723e */ /* 0x000fe400000000ff */
[----:B------:R-:W-:-:S05]  /*2ce0*/  F2FP.F16.F32.PACK_AB R27, R34, R33 ;  /* 0x00000021221b723e */ /* 0x000fca00000000ff */
[----:B------:R1:W-:Y:S01]  /*2cf0*/  STSM.16.M88.4 [R21+0x200], R24 ;  /* 0x0002001815007844 */ /* 0x0003e20000000200 */
[----:B------:R-:W-:Y:S01]  /*2d00*/  @!PT LDS RZ, [RZ] ;  /* 0x00000000fffff984 */ /* 0x000fe20000000800 */
[----:B------:R-:W-:Y:S01]  /*2d10*/  @!PT LDS RZ, [RZ] ;  /* 0x00000000fffff984 */ /* 0x000fe20000000800 */
[----:B------:R-:W-:Y:S01]  /*2d20*/  @!PT LDS RZ, [RZ] ;  /* 0x00000000fffff984 */ /* 0x000fe20000000800 */
[----:B------:R-:W-:Y:S01]  /*2d30*/  @!PT LDS RZ, [RZ] ;  /* 0x00000000fffff984 */ /* 0x000fe20000000800 */
[----:B------:R2:W-:Y:S06]  /*2d40*/  MEMBAR.ALL.CTA ;  /* 0x0000000000007992 */ /* 0x0005ec0000008000 */
[----:B--2---:R-:W2:Y:S02]  /*2d50*/  FENCE.VIEW.ASYNC.S ;  /* 0x00000000000073c6 */ /* 0x004ea40000000000 */
[----:B--2---:R-:W-:Y:S06]  /*2d60*/  BAR.SYNC.DEFER_BLOCKING 0x1, 0x100 ;  /* 0x0044000000007b1d */ /* 0x004fec0000010000 */
[----:B------:R-:W-:Y:S05]  /*2d70*/  @P3 BRA `(.L_x_51) ;  /* 0x0000000000183947 */ /* 0x000fea0003800000 */
[----:B------:R-:W-:Y:S02]  /*2d80*/  UIADD3 UR4, UP0, UR54, 0x4f0, URZ ;  /* 0x000004f036047890 */ /* 0x000fe4000ff1e03f */
[----:B------:R-:W-:Y:S02]  /*2d90*/  UIADD3 UR40, UR53, 0x200, URZ ;  /* 0x0000020035287890 */ /* 0x000fe4000fffe03f */
[----:B------:R-:W-:-:S09]  /*2da0*/  UIADD3.X UR5, URZ, UR55, URZ, UP0, !UPT ;  /* 0x000000373f057290 */ /* 0x000fd200087fe43f */
[----:B------:R2:W-:Y:S01]  /*2db0*/  UTMASTG.3D [UR40], [UR4] ;  /* 0x00000028040073b5 */ /* 0x0005e20008010000 */
[----:B------:R0:W-:Y:S01]  /*2dc0*/  UTMACMDFLUSH ;  /* 0x00000000000079b7 */ /* 0x0001e20000000000 */
[----:B--2---:R-:W-:-:S04]  /*2dd0*/  DEPBAR.LE SB0, 0x1 ;  /* 0x000080400000791a */ /* 0x004fc80000000000 */
.L_x_51:
[----:B------:R-:W-:Y:S05]  /*2de0*/  BSYNC B0 ;  /* 0x0000000000007941 */ /* 0x000fea0003800000 */
.L_x_50:
[----:B------:R-:W-:Y:S01]  /*2df0*/  BAR.SYNC.DEFER_BLOCKING 0x1, 0x100 ;  /* 0x0044000000007b1d */ /* 0x000fe20000010000 */
[----:B------:R-:W-:Y:S01]  /*2e00*/  ISETP.NE.AND P4, PT, RZ, UR44, PT ;  /* 0x0000002cff007c0c */ /* 0x000fe2000bf85270 */
[----:B-1----:R-:W-:-:S05]  /*2e10*/  VIADD R24, R20, 0x200 ;  /* 0x0000020014187836 */ /* 0x002fca0000000000 */
[----:B------:R-:W-:-:S07]  /*2e20*/  LEA R23, R153, R24, 0x1 ;  /* 0x0000001899177211 */ /* 0x000fce00078e08ff */
[----:B------:R-:W-:Y:S05]  /*2e30*/  @!P4 BRA `(.L_x_52) ;  /* 0x000000000034c947 */ /* 0x000fea0003800000 */
[----:B------:R-:W-:Y:S04]  /*2e40*/  BSSY B0, `(.L_x_53) ;  /* 0x0000009000007945 */ /* 0x000fe80003800000 */
[----:B------:R-:W-:Y:S05]  /*2e50*/  @!P0 BRA `(.L_x_54) ;  /* 0x00000000001c8947 */ /* 0x000fea0003800000 */
[----:B------:R-:W-:-:S13]  /*2e60*/  ISETP.NE.AND P4, PT, R158, 0x3, PT ;  /* 0x000000039e00780c */ /* 0x000fda0003f85270 */
[----:B------:R-:W-:Y:S05]  /*2e70*/  @!P4 BRA `(.L_x_55) ;  /* 0x000000000004c947 */ /* 0x000fea0003800000 */
[----:B------:R-:W-:Y:S01]  /*2e80*/  BPT.TRAP 0x1 ;  /* 0x000000040000795c */ /* 0x000fe20000300000 */
.L_x_55:
[----:B------:R-:W-:-:S04]  /*2e90*/  ULEA UR4, UR36, UR53, 0x3 ;  /* 0x0000003524047291 */ /* 0x000fc8000f8e183f */
[----:B------:R-:W-:-:S04]  /*2ea0*/  UIADD3 UR4, UR4, 0x60, URZ ;  /* 0x0000006004047890 */ /* 0x000fc8000fffe03f */
[----:B------:R-:W-:-:S09]  /*2eb0*/  UPRMT UR4, UR52, 0x654, UR4 ;  /* 0x0000065434047896 */ /* 0x000fd20008000004 */
[----:B------:R-:W-:Y:S03]  /*2ec0*/  SYNCS.ARRIVE.TRANS64.RED.A1T0 RZ, [UR4], RZ ;  /* 0x000000ffffff79a7 */ /* 0x000fe60008100404 */
.L_x_54:
[----:B------:R-:W-:Y:S05]  /*2ed0*/  BSYNC B0 ;  /* 0x0000000000007941 */ /* 0x000fea0003800000 */
.L_x_53:
[----:B------:R-:W-:-:S04]  /*2ee0*/  UIADD3 UR36, UR36, 0x1, URZ ;  /* 0x0000000124247890 */ /* 0x000fc8000fffe03f */
[----:B------:R-:W-:-:S04]  /*2ef0*/  UISETP.NE.AND UP0, UPT, UR36, 0x4, UPT ;  /* 0x000000042400788c */ /* 0x000fc8000bf05270 */
[----:B------:R-:W-:-:S12]  /*2f00*/  USEL UR36, UR36, URZ, UP0 ;  /* 0x0000003f24247287 */ /* 0x000fd80008000000 */
.L_x_52:
[----:B------:R-:W-:Y:S04]  /*2f10*/  BSSY B0, `(.L_x_56) ;  /* 0x0000011000007945 */ /* 0x000fe80003800000 */
[----:B------:R-:W-:Y:S05]  /*2f20*/  @!P0 BRA `(.L_x_57) ;  /* 0x00000000003c8947 */ /* 0x000fea0003800000 */
[----:B------:R-:W-:-:S13]  /*2f30*/  ISETP.NE.AND P4, PT, R158, 0x3, PT ;  /* 0x000000039e00780c */ /* 0x000fda0003f85270 */
[----:B------:R-:W-:Y:S05]  /*2f40*/  @!P4 BRA `(.L_x_58) ;  /* 0x000000000004c947 */ /* 0x000fea0003800000 */
[----:B------:R-:W-:Y:S01]  /*2f50*/  BPT.TRAP 0x1 ;  /* 0x000000040000795c */ /* 0x000fe20000300000 */
.L_x_58:
[C---:B------:R-:W-:Y:S01]  /*2f60*/  LEA R14, R3.reuse, UR53, 0x3 ;  /* 0x00000035030e7c11 */ /* 0x040fe2000f8e18ff */
[----:B------:R-:W-:Y:S01]  /*2f70*/  @!P2 IMAD R12, R3, 0x2000, R24 ;  /* 0x00002000030ca824 */ /* 0x000fe200078e0218 */
[----:B------:R-:W-:Y:S01]  /*2f80*/  SHF.L.U32 R15, RZ, 0x1f, RZ ;  /* 0x0000001fff0f7819 */ /* 0x000fe200000006ff */
[----:B------:R-:W-:Y:S02]  /*2f90*/  BSSY B1, `(.L_x_59) ;  /* 0x0000004000017945 */ /* 0x000fe40003800000 */
[----:B------:R-:W-:Y:S01]  /*2fa0*/  @!P2 IMAD R13, R153, 0x2, R12 ;  /* 0x00000002990da824 */ /* 0x000fe200078e020c */
[----:B------:R-:W1:Y:S02]  /*2fb0*/  SYNCS.PHASECHK.TRANS64.TRYWAIT P4, [R14+URZ+0x40], R15 ;  /* 0x0000400f0e0075a7 */ /* 0x000e64000808017f */
[----:B-1----:R-:W-:Y:S05]  /*2fc0*/  @!P4 BRA `(.L_x_60) ;  /* 0x000000680068c947 */ /* 0x002fea0003800000 */
.L_x_228:
[----:B------:R-:W-:Y:S05]  /*2fd0*/  BSYNC B1 ;  /* 0x0000000000017941 */ /* 0x000fea0003800000 */
.L_x_59:
[----:B------:R-:W-:Y:S05]  /*2fe0*/  @!P2 WARPSYNC.ALL ;  /* 0x000000000000a948 */ /* 0x000fea0003800000 */
[----:B------:R2:W3:Y:S01]  /*2ff0*/  @!P2 LDSM.16.M88.4 R4, [R12] ;  /* 0x000000000c04a83b */ /* 0x0004e20000000200 */
[----:B------:R-:W-:-:S03]  /*3000*/  IADD3 R3, R3, 0x1, RZ ;  /* 0x0000000103037810 */ /* 0x000fc60007ffe0ff */
[----:B------:R2:W4:Y:S04]  /*3010*/  @!P2 LDSM.16.M88.4 R8, [R13] ;  /* 0x000000000d08a83b */ /* 0x0005280000000200 */
.L_x_57:
[----:B------:R-:W-:Y:S05]  /*3020*/  BSYNC B0 ;  /* 0x0000000000007941 */ /* 0x000fea0003800000 */
.L_x_56:
[--C-:B--23--:R-:W-:Y:S02]  /*3030*/  HADD2.F32 R12, -RZ, R4.reuse.H0_H0 ;  /* 0x20000004ff0c7230 */ /* 0x10cfe40000004100 */
[C---:B------:R-:W-:Y:S01]  /*3040*/  FMUL R13, R155.reuse, R40 ;  /* 0x000000289b0d7220 */ /* 0x040fe20000400000 */
[----:B-1----:R-:W-:Y:S02]  /*3050*/  HADD2.F32 R14, -RZ, R4.H1_H1 ;  /* 0x30000004ff0e7230 */ /* 0x002fe40000004100 */
[C---:B------:R-:W-:Y:S01]  /*3060*/  FMUL R41, R155.reuse, R41 ;  /* 0x000000299b297220 */ /* 0x040fe20000400000 */
[--C-:B------:R-:W-:Y:S02]  /*3070*/  HADD2.F32 R26, -RZ, R5.reuse.H0_H0 ;  /* 0x20000005ff1a7230 */ /* 0x100fe40000004100 */
[C---:B------:R-:W-:Y:S01]  /*3080*/  FMUL R15, R155.reuse, R42 ;  /* 0x0000002a9b0f7220 */ /* 0x040fe20000400000 */
[----:B------:R-:W-:Y:S02]  /*3090*/  HADD2.F32 R28, -RZ, R5.H1_H1 ;  /* 0x30000005ff1c7230 */ /* 0x000fe40000004100 */
[----:B------:R-:W-:Y:S01]  /*30a0*/  FMUL R43, R155, R43 ;  /* 0x0000002b9b2b7220 */ /* 0x000fe20000400000 */
[C---:B------:R-:W-:Y:S01]  /*30b0*/  FFMA R12, R154.reuse, R12, R13 ;  /* 0x0000000c9a0c7223 */ /* 0x040fe2000000000d */
[C---:B------:R-:W-:Y:S01]  /*30c0*/  FFMA R41, R154.reuse, R14, R41 ;  /* 0x0000000e9a297223 */ /* 0x040fe20000000029 */
[C---:B------:R-:W-:Y:S01]  /*30d0*/  FFMA R13, R154.reuse, R26, R15 ;  /* 0x0000001a9a0d7223 */ /* 0x040fe2000000000f */
[----:B------:R-:W-:Y:S01]  /*30e0*/  FFMA R14, R154, R28, R43 ;  /* 0x0000001c9a0e7223 */ /* 0x000fe2000000002b */
[----:B------:R-:W-:-:S02]  /*30f0*/  HADD2.F32 R26, -RZ, R6.H0_H0 ;  /* 0x20000006ff1a7230 */ /* 0x000fc40000004100 */
[C---:B------:R-:W-:Y:S01]  /*3100*/  FMUL R15, R155.reuse, R44 ;  /* 0x0000002c9b0f7220 */ /* 0x040fe20000400000 */
[----:B------:R-:W-:Y:S02]  /*3110*/  HADD2.F32 R28, -RZ, R6.H1_H1 ;  /* 0x30000006ff1c7230 */ /* 0x000fe40000004100 */
        /* <DEDUP_REMOVED lines=9> */
[----:B----4-:R-:W-:-:S02]  /*31b0*/  HADD2.F32 R30, -RZ, R8.H0_H0 ;  /* 0x20000008ff1e7230 */ /* 0x010fc40000004100 */
        /* <DEDUP_REMOVED lines=23> */
[----:B------:R-:W-:Y:S01]  /*3330*/  F2FP.F16.F32.PACK_AB R13, R14, R13 ;  /* 0x0000000d0e0d723e */ /* 0x000fe200000000ff */
[----:B------:R-:W-:Y:S05]  /*3340*/  WARPSYNC.ALL ;  /* 0x0000000000007948 */ /* 0x000fea0003800000 */
[----:B------:R-:W-:Y:S01]  /*3350*/  F2FP.F16.F32.PACK_AB R14, R26, R15 ;  /* 0x0000000f1a0e723e */ /* 0x000fe200000000ff */
[----:B------:R-:W-:Y:S01]  /*3360*/  BSSY B0, `(.L_x_61) ;  /* 0x000001a000007945 */ /* 0x000fe20003800000 */
[----:B------:R-:W-:-:S02]  /*3370*/  F2FP.F16.F32.PACK_AB R15, R28, R25 ;  /* 0x000000191c0f723e */ /* 0x000fc400000000ff */
[----:B------:R-:W-:Y:S02]  /*3380*/  F2FP.F16.F32.PACK_AB R28, R30, R27 ;  /* 0x0000001b1e1c723e */ /* 0x000fe400000000ff */
[----:B------:R-:W-:Y:S02]  /*3390*/  F2FP.F16.F32.PACK_AB R12, R41, R12 ;  /* 0x0000000c290c723e */ /* 0x000fe400000000ff */
[----:B------:R-:W-:Y:S02]  /*33a0*/  F2FP.F16.F32.PACK_AB R30, R34, R31 ;  /* 0x0000001f221e723e */ /* 0x000fe400000000ff */
[----:B------:R-:W-:Y:S01]  /*33b0*/  F2FP.F16.F32.PACK_AB R29, R32, R29 ;  /* 0x0000001d201d723e */ /* 0x000fe200000000ff */
[----:B------:R1:W-:Y:S01]  /*33c0*/  STSM.16.M88.4 [R20+0x2200], R12 ;  /* 0x0022000c14007844 */ /* 0x0003e20000000200 */
        /* <DEDUP_REMOVED lines=12> */
[----:B------:R-:W-:Y:S02]  /*3490*/  UIADD3 UR4, UR53, 0x2200, URZ ;  /* 0x0000220035047890 */ /* 0x000fe4000fffe03f */
[----:B------:R-:W-:Y:S01]  /*34a0*/  UIADD3.X UR9, URZ, UR55, URZ, UP0, !UPT ;  /* 0x000000373f097290 */ /* 0x000fe200087fe43f */
[----:B------:R-:W-:Y:S01]  /*34b0*/  UMOV UR6, UR42 ;  /* 0x0000002a00067c82 */ /* 0x000fe20008000000 */
[----:B------:R-:W-:-:S07]  /*34c0*/  UMOV UR7, UR43 ;  /* 0x0000002b00077c82 */ /* 0x000fce0008000000 */
[----:B------:R2:W-:Y:S01]  /*34d0*/  UTMASTG.3D [UR4], [UR8] ;  /* 0x00000004080073b5 */ /* 0x0005e20008010000 */
[----:B------:R0:W-:Y:S01]  /*34e0*/  UTMACMDFLUSH ;  /* 0x00000000000079b7 */ /* 0x0001e20000000000 */
[----:B--2---:R-:W-:-:S04]  /*34f0*/  DEPBAR.LE SB0, 0x1 ;  /* 0x000080400000791a */ /* 0x004fc80000000000 */
.L_x_62:
[----:B------:R-:W-:Y:S05]  /*3500*/  BSYNC B0 ;  /* 0x0000000000007941 */ /* 0x000fea0003800000 */
.L_x_61:
[----:B-1----:R-:W-:Y:S01]  /*3510*/  VIADD R12, R20, 0x2200 ;  /* 0x00002200140c7836 */ /* 0x002fe20000000000 */
[----:B------:R-:W-:Y:S03]  /*3520*/  BAR.SYNC.DEFER_BLOCKING 0x1, 0x100 ;  /* 0x0044000000007b1d */ /* 0x000fe60000010000 */
[----:B------:R-:W-:-:S03]  /*3530*/  IMAD R25, R153, 0x2, R12 ;  /* 0x0000000299197824 */ /* 0x000fc600078e020c */
[----:B------:R-:W-:Y:S04]  /*3540*/  BSSY B0, `(.L_x_63) ;  /* 0x0000009000007945 */ /* 0x000fe80003800000 */
[----:B------:R-:W-:Y:S05]  /*3550*/  @!P0 BRA `(.L_x_64) ;  /* 0x00000000001c8947 */ /* 0x000fea0003800000 */
[----:B------:R-:W-:-:S13]  /*3560*/  ISETP.NE.AND P4, PT, R158, 0x3, PT ;  /* 0x000000039e00780c */ /* 0x000fda0003f85270 */
[----:B------:R-:W-:Y:S05]  /*3570*/  @!P4 BRA `(.L_x_65) ;  /* 0x000000000004c947 */ /* 0x000fea0003800000 */
[----:B------:R-:W-:Y:S01]  /*3580*/  BPT.TRAP 0x1 ;  /* 0x000000040000795c */ /* 0x000fe20000300000 */
.L_x_65:
[----:B------:R-:W-:-:S04]  /*3590*/  ULEA UR4, UR36, UR53, 0x3 ;  /* 0x0000003524047291 */ /* 0x000fc8000f8e183f */
[----:B------:R-:W-:-:S04]  /*35a0*/  UIADD3 UR4, UR4, 0x60, URZ ;  /* 0x0000006004047890 */ /* 0x000fc8000fffe03f */
[----:B------:R-:W-:-:S09]  /*35b0*/  UPRMT UR4, UR52, 0x654, UR4 ;  /* 0x0000065434047896 */ /* 0x000fd20008000004 */
[----:B------:R-:W-:Y:S03]  /*35c0*/  SYNCS.ARRIVE.TRANS64.RED.A1T0 RZ, [UR4], RZ ;  /* 0x000000ffffff79a7 */ /* 0x000fe60008100404 */
.L_x_64:
[----:B------:R-:W-:Y:S05]  /*35d0*/  BSYNC B0 ;  /* 0x0000000000007941 */ /* 0x000fea0003800000 */
.L_x_63:
[----:B------:R-:W-:Y:S01]  /*35e0*/  UIADD3 UR36, UR36, 0x1, URZ ;  /* 0x0000000124247890 */ /* 0x000fe2000fffe03f */
[----:B------:R-:W-:Y:S01]  /*35f0*/  BSSY B0, `(.L_x_66) ;  /* 0x0000017000007945 */ /* 0x000fe20003800000 */
[----:B------:R-:W-:Y:S02]  /*3600*/  MOV R26, RZ ;  /* 0x000000ff001a7202 */ /* 0x000fe40000000f00 */
[----:B------:R-:W-:-:S04]  /*3610*/  UISETP.NE.AND UP0, UPT, UR36, 0x4, UPT ;  /* 0x000000042400788c */ /* 0x000fc8000bf05270 */
[----:B------:R-:W-:Y:S01]  /*3620*/  USEL UR36, UR36, URZ, UP0 ;  /* 0x0000003f24247287 */ /* 0x000fe20008000000 */
[----:B------:R-:W-:Y:S11]  /*3630*/  @!P0 BRA `(.L_x_67) ;  /* 0x0000000000488947 */ /* 0x000ff60003800000 */
[----:B------:R-:W-:-:S13]  /*3640*/  ISETP.NE.AND P4, PT, R158, 0x3, PT ;  /* 0x000000039e00780c */ /* 0x000fda0003f85270 */
[----:B------:R-:W-:Y:S05]  /*3650*/  @!P4 BRA `(.L_x_68) ;  /* 0x000000000004c947 */ /* 0x000fea0003800000 */
[----:B------:R-:W-:Y:S01]  /*3660*/  BPT.TRAP 0x1 ;  /* 0x000000040000795c */ /* 0x000fe20000300000 */
.L_x_68:
[C---:B------:R-:W-:Y:S01]  /*3670*/  LEA R12, R3.reuse, UR53, 0x3 ;  /* 0x00000035030c7c11 */ /* 0x040fe2000f8e18ff */
[----:B------:R-:W-:Y:S01]  /*3680*/  @!P2 IMAD R14, R3, 0x2000, R24 ;  /* 0x00002000030ea824 */ /* 0x000fe200078e0218 */
[----:B------:R-:W-:Y:S01]  /*3690*/  SHF.L.U32 R13, RZ, 0x1f, RZ ;  /* 0x0000001fff0d7819 */ /* 0x000fe200000006ff */
[----:B------:R-:W-:Y:S02]  /*36a0*/  BSSY B1, `(.L_x_69) ;  /* 0x0000004000017945 */ /* 0x000fe40003800000 */
[----:B------:R-:W-:Y:S01]  /*36b0*/  @!P2 IMAD R15, R153, 0x2, R14 ;  /* 0x00000002990fa824 */ /* 0x000fe200078e020e */
[----:B------:R-:W1:Y:S02]  /*36c0*/  SYNCS.PHASECHK.TRANS64.TRYWAIT P4, [R12+URZ+0x40], R13 ;  /* 0x0000400d0c0075a7 */ /* 0x000e64000808017f */
[----:B-1----:R-:W-:Y:S05]  /*36d0*/  @!P4 BRA `(.L_x_70) ;  /* 0x0000006000b8c947 */ /* 0x002fea0003800000 */
.L_x_229:
[----:B------:R-:W-:Y:S05]  /*36e0*/  BSYNC B1 ;  /* 0x0000000000017941 */ /* 0x000fea0003800000 */
.L_x_69:
[----:B------:R-:W-:Y:S05]  /*36f0*/  @!P2 WARPSYNC.ALL ;  /* 0x000000000000a948 */ /* 0x000fea0003800000 */
[----:B------:R2:W3:Y:S01]  /*3700*/  @!P2 LDSM.16.M88.4 R4, [R14] ;  /* 0x000000000e04a83b */ /* 0x0004e20000000200 */
[----:B------:R-:W-:-:S03]  /*3710*/  IADD3 R3, R3, 0x1, RZ ;  /* 0x0000000103037810 */ /* 0x000fc60007ffe0ff */
[----:B------:R2:W4:Y:S01]  /*3720*/  @!P2 LDSM.16.M88.4 R8, [R15] ;  /* 0x000000000f08a83b */ /* 0x0005220000000200 */
[----:B------:R-:W-:-:S04]  /*3730*/  ISETP.NE.AND P4, PT, R3, 0x4, PT ;  /* 0x000000040300780c */ /* 0x000fc80003f85270 */
[----:B------:R-:W-:Y:S02]  /*3740*/  SEL R3, R3, RZ, P4 ;  /* 0x000000ff03037207 */ /* 0x000fe40002000000 */
[----:B------:R-:W-:-:S07]  /*3750*/  SEL R26, RZ, 0x1, P4 ;  /* 0x00000001ff1a7807 */ /* 0x000fce0002000000 */
.L_x_67:
[----:B------:R-:W-:Y:S05]  /*3760*/  BSYNC B0 ;  /* 0x0000000000007941 */ /* 0x000fea0003800000 */
.L_x_66:
[--C-:B-1-3--:R-:W-:Y:S02]  /*3770*/  HADD2.F32 R12, -RZ, R4.reuse.H0_H0 ;  /* 0x20000004ff0c7230 */ /* 0x10afe40000004100 */
[C---:B------:R-:W-:Y:S01]  /*3780*/  FMUL R13, R155.reuse, R56 ;  /* 0x000000389b0d7220 */ /* 0x040fe20000400000 */
[----:B--2---:R-:W-:Y:S02]  /*3790*/  HADD2.F32 R14, -RZ, R4.H1_H1 ;  /* 0x30000004ff0e7230 */ /* 0x004fe40000004100 */
        /* <DEDUP_REMOVED lines=74> */
.L_x_72:
[----:B------:R-:W-:Y:S05]  /*3c40*/  BSYNC B0 ;  /* 0x0000000000007941 */ /* 0x000fea0003800000 */
.L_x_71:
        /* <DEDUP_REMOVED lines=8> */
.L_x_75:
[----:B------:R-:W-:-:S04]  /*3cd0*/  ULEA UR4, UR36, UR53, 0x3 ;  /* 0x0000003524047291 */ /* 0x000fc8000f8e183f */
[----:B------:R-:W-:-:S04]  /*3ce0*/  UIADD3 UR4, UR4, 0x60, URZ ;  /* 0x0000006004047890 */ /* 0x000fc8000fffe03f */
[----:B------:R-:W-:-:S09]  /*3cf0*/  UPRMT UR4, UR52, 0x654, UR4 ;  /* 0x0000065434047896 */ /* 0x000fd20008000004 */
[----:B------:R-:W-:Y:S03]  /*3d00*/  SYNCS.ARRIVE.TRANS64.RED.A1T0 RZ, [UR4], RZ ;  /* 0x000000ffffff79a7 */ /* 0x000fe60008100404 */
.L_x_74:
[----:B------:R-:W-:Y:S05]  /*3d10*/  BSYNC B0 ;  /* 0x0000000000007941 */ /* 0x000fea0003800000 */
.L_x_73:
[----:B------:R-:W-:Y:S01]  /*3d20*/  UIADD3 UR4, UR36, 0x1, URZ ;  /* 0x0000000124047890 */ /* 0x000fe2000fffe03f */
[----:B------:R-:W-:Y:S03]  /*3d30*/  BSSY B0, `(.L_x_76) ;  /* 0x0000017000007945 */ /* 0x000fe60003800000 */
[----:B------:R-:W-:-:S04]  /*3d40*/  UISETP.NE.AND UP0, UPT, UR4, 0x4, UPT ;  /* 0x000000040400788c */ /* 0x000fc8000bf05270 */
[----:B------:R-:W-:Y:S01]  /*3d50*/  USEL UR8, UR4, URZ, UP0 ;  /* 0x0000003f04087287 */ /* 0x000fe20008000000 */
[----:B------:R-:W-:Y:S11]  /*3d60*/  @!P0 BRA `(.L_x_77) ;  /* 0x00000000004c8947 */ /* 0x000ff60003800000 */
[----:B------:R-:W-:-:S13]  /*3d70*/  ISETP.NE.AND P4, PT, R158, 0x3, PT ;  /* 0x000000039e00780c */ /* 0x000fda0003f85270 */
[----:B------:R-:W-:Y:S05]  /*3d80*/  @!P4 BRA `(.L_x_78) ;  /* 0x000000000004c947 */ /* 0x000fea0003800000 */
[----:B------:R-:W-:Y:S01]  /*3d90*/  BPT.TRAP 0x1 ;  /* 0x000000040000795c */ /* 0x000fe20000300000 */
.L_x_78:
[C---:B------:R-:W-:Y:S01]  /*3da0*/  LEA R13, R3.reuse, UR53, 0x3 ;  /* 0x00000035030d7c11 */ /* 0x040fe2000f8e18ff */
[----:B------:R-:W-:Y:S01]  /*3db0*/  BSSY B1, `(.L_x_79) ;  /* 0x0000006000017945 */ /* 0x000fe20003800000 */
[----:B------:R-:W-:Y:S02]  /*3dc0*/  SHF.L.U32 R12, R26, 0x1f, RZ ;  /* 0x0000001f1a0c7819 */ /* 0x000fe400000006ff */
[----:B------:R-:W-:Y:S02]  /*3dd0*/  @!P2 LEA R14, R3, R24, 0xd ;  /* 0x00000018030ea211 */ /* 0x000fe400078e68ff */
[----:B------:R-:W1:Y:S03]  /*3de0*/  SYNCS.PHASECHK.TRANS64.TRYWAIT P4, [R13+URZ+0x40], R12 ;  /* 0x0000400c0d0075a7 */ /* 0x000e66000808017f */
[----:B------:R-:W-:Y:S01]  /*3df0*/  @!P2 IMAD R15, R153, 0x2, R14 ;  /* 0x00000002990fa824 */ /* 0x000fe200078e020e */
[----:B-1----:R-:W-:Y:S06]  /*3e00*/  @!P4 BRA `(.L_x_80) ;  /* 0x0000005c0000c947 */ /* 0x002fec0003800000 */
.L_x_230:
[----:B------:R-:W-:Y:S05]  /*3e10*/  BSYNC B1 ;  /* 0x0000000000017941 */ /* 0x000fea0003800000 */
.L_x_79:
[----:B------:R-:W-:Y:S05]  /*3e20*/  @!P2 WARPSYNC.ALL ;  /* 0x000000000000a948 */ /* 0x000fea0003800000 */
[----:B------:R2:W3:Y:S01]  /*3e30*/  @!P2 LDSM.16.M88.4 R4, [R14] ;  /* 0x000000000e04a83b */ /* 0x0004e20000000200 */
[----:B------:R-:W-:-:S03]  /*3e40*/  VIADD R3, R3, 0x1 ;  /* 0x0000000103037836 */ /* 0x000fc60000000000 */
[----:B------:R2:W4:Y:S02]  /*3e50*/  @!P2 LDSM.16.M88.4 R8, [R15] ;  /* 0x000000000f08a83b */ /* 0x0005240000000200 */
[----:B------:R-:W-:-:S04]  /*3e60*/  ISETP.NE.AND P4, PT, R3, 0x4, PT ;  /* 0x000000040300780c */ /* 0x000fc80003f85270 */
[----:B-1----:R-:W-:Y:S02]  /*3e70*/  SEL R13, RZ, 0x1, P4 ;  /* 0x00000001ff0d7807 */ /* 0x002fe40002000000 */
[----:B------:R-:W-:Y:S02]  /*3e80*/  SEL R3, R3, RZ, P4 ;  /* 0x000000ff03037207 */ /* 0x000fe40002000000 */
[----:B--2---:R-:W-:-:S07]  /*3e90*/  LOP3.LUT R26, R26, R13, RZ, 0x3c, !PT ;  /* 0x0000000d1a1a7212 */ /* 0x004fce00078e3cff */
.L_x_77:
[----:B------:R-:W-:Y:S05]  /*3ea0*/  BSYNC B0 ;  /* 0x0000000000007941 */ /* 0x000fea0003800000 */
.L_x_76:
[--C-:B---3--:R-:W-:Y:S02]  /*3eb0*/  HADD2.F32 R12, -RZ, R4.reuse.H0_H0 ;  /* 0x20000004ff0c7230 */ /* 0x108fe40000004100 */
        /* <DEDUP_REMOVED lines=76> */
.L_x_82:
[----:B------:R-:W-:Y:S05]  /*4380*/  BSYNC B0 ;  /* 0x0000000000007941 */ /* 0x000fea0003800000 */
.L_x_81:
[----:B-1----:R-:W-:Y:S01]  /*4390*/  IADD3 R12, R20, 0x6200, RZ ;  /* 0x00006200140c7810 */ /* 0x002fe20007ffe0ff */
[----:B------:R-:W-:Y:S04]  /*43a0*/  BAR.SYNC.DEFER_BLOCKING 0x1, 0x100 ;  /* 0x0044000000007b1d */ /* 0x000fe80000010000 */
[----:B------:R-:W-:Y:S02]  /*43b0*/  IMAD R12, R153, 0x2, R12 ;  /* 0x00000002990c7824 */ /* 0x000fe400078e020c */
[----:B------:R-:W-:Y:S04]  /*43c0*/  BSSY B0, `(.L_x_83) ;  /* 0x0000009000007945 */ /* 0x000fe80003800000 */
[----:B------:R-:W-:Y:S05]  /*43d0*/  @!P0 BRA `(.L_x_84) ;  /* 0x00000000001c8947 */ /* 0x000fea0003800000 */
[----:B------:R-:W-:-:S13]  /*43e0*/  ISETP.NE.AND P4, PT, R158, 0x3, PT ;  /* 0x000000039e00780c */ /* 0x000fda0003f85270 */
[----:B------:R-:W-:Y:S05]  /*43f0*/  @!P4 BRA `(.L_x_85) ;  /* 0x000000000004c947 */ /* 0x000fea0003800000 */
[----:B------:R-:W-:Y:S01]  /*4400*/  BPT.TRAP 0x1 ;  /* 0x000000040000795c */ /* 0x000fe20000300000 */
.L_x_85:
[----:B------:R-:W-:-:S04]  /*4410*/  ULEA UR4, UR8, UR53, 0x3 ;  /* 0x0000003508047291 */ /* 0x000fc8000f8e183f */
[----:B------:R-:W-:-:S04]  /*4420*/  UIADD3 UR4, UR4, 0x60, URZ ;  /* 0x0000006004047890 */ /* 0x000fc8000fffe03f */
[----:B------:R-:W-:-:S09]  /*4430*/  UPRMT UR4, UR52, 0x654, UR4 ;  /* 0x0000065434047896 */ /* 0x000fd20008000004 */
[----:B------:R-:W-:Y:S03]  /*4440*/  SYNCS.ARRIVE.TRANS64.RED.A1T0 RZ, [UR4], RZ ;  /* 0x000000ffffff79a7 */ /* 0x000fe60008100404 */
.L_x_84:
[----:B------:R-:W-:Y:S05]  /*4450*/  BSYNC B0 ;  /* 0x0000000000007941 */ /* 0x000fea0003800000 */
.L_x_83:
        /* <DEDUP_REMOVED lines=8> */
.L_x_88:
[C---:B------:R-:W-:Y:S01]  /*44e0*/  LEA R13, R3.reuse, UR53, 0x3 ;  /* 0x00000035030d7c11 */ /* 0x040fe2000f8e18ff */
[----:B------:R-:W-:Y:S01]  /*44f0*/  @!P2 IMAD R28, R3, 0x2000, R24 ;  /* 0x00002000031ca824 */ /* 0x000fe200078e0218 */
[----:B------:R-:W-:Y:S01]  /*4500*/  SHF.L.U32 R14, R26, 0x1f, RZ ;  /* 0x0000001f1a0e7819 */ /* 0x000fe200000006ff */
[----:B------:R-:W-:Y:S03]  /*4510*/  BSSY B1, `(.L_x_89) ;  /* 0x0000004000017945 */ /* 0x000fe60003800000 */
[----:B------:R-:W1:Y:S01]  /*4520*/  SYNCS.PHASECHK.TRANS64.TRYWAIT P4, [R13+URZ+0x40], R14 ;  /* 0x0000400e0d0075a7 */ /* 0x000e62000808017f */
[----:B------:R-:W-:Y:S01]  /*4530*/  @!P2 LEA R15, R153, R28, 0x1 ;  /* 0x0000001c990fa211 */ /* 0x000fe200078e08ff */
[----:B-1----:R-:W-:Y:S06]  /*4540*/  @!P4 BRA `(.L_x_90) ;  /* 0x000000540044c947 */ /* 0x002fec0003800000 */
.L_x_231:
[----:B------:R-:W-:Y:S05]  /*4550*/  BSYNC B1 ;  /* 0x0000000000017941 */ /* 0x000fea0003800000 */
.L_x_89:
        /* <DEDUP_REMOVED lines=8> */
.L_x_87:
[----:B------:R-:W-:Y:S05]  /*45e0*/  BSYNC B0 ;  /* 0x0000000000007941 */ /* 0x000fea0003800000 */
.L_x_86:
        /* <DEDUP_REMOVED lines=59> */
[----:B------:R1:W-:Y:S01]  /*49a0*/  STSM.16.M88.4 [R23], R32 ;  /* 0x0000002017007844 */ /* 0x0003e20000000200 */
        /* <DEDUP_REMOVED lines=17> */
.L_x_92:
[----:B------:R-:W-:Y:S05]  /*4ac0*/  BSYNC B0 ;  /* 0x0000000000007941 */ /* 0x000fea0003800000 */
.L_x_91:
[----:B------:R-:W-:Y:S06]  /*4ad0*/  BAR.SYNC.DEFER_BLOCKING 0x1, 0x100 ;  /* 0x0044000000007b1d */ /* 0x000fec0000010000 */
[----:B------:R-:W-:Y:S04]  /*4ae0*/  BSSY B0, `(.L_x_93) ;  /* 0x0000009000007945 */ /* 0x000fe80003800000 */
[----:B------:R-:W-:Y:S05]  /*4af0*/  @!P0 BRA `(.L_x_94) ;  /* 0x00000000001c8947 */ /* 0x000fea0003800000 */
[----:B------:R-:W-:-:S13]  /*4b00*/  ISETP.NE.AND P4, PT, R158, 0x3, PT ;  /* 0x000000039e00780c */ /* 0x000fda0003f85270 */
[----:B------:R-:W-:Y:S05]  /*4b10*/  @!P4 BRA `(.L_x_95) ;  /* 0x000000000004c947 */ /* 0x000fea0003800000 */
[----:B------:R-:W-:Y:S01]  /*4b20*/  BPT.TRAP 0x1 ;  /* 0x000000040000795c */ /* 0x000fe20000300000 */
.L_x_95:
[----:B------:R-:W-:-:S04]  /*4b30*/  ULEA UR4, UR8, UR53, 0x3 ;  /* 0x0000003508047291 */ /* 0x000fc8000f8e183f */
[----:B------:R-:W-:-:S04]  /*4b40*/  UIADD3 UR4, UR4, 0x60, URZ ;  /* 0x0000006004047890 */ /* 0x000fc8000fffe03f */
[----:B------:R-:W-:-:S09]  /*4b50*/  UPRMT UR4, UR52, 0x654, UR4 ;  /* 0x0000065434047896 */ /* 0x000fd20008000004 */
[----:B------:R-:W-:Y:S03]  /*4b60*/  SYNCS.ARRIVE.TRANS64.RED.A1T0 RZ, [UR4], RZ ;  /* 0x000000ffffff79a7 */ /* 0x000fe60008100404 */
.L_x_94:
[----:B------:R-:W-:Y:S05]  /*4b70*/  BSYNC B0 ;  /* 0x0000000000007941 */ /* 0x000fea0003800000 */
.L_x_93:
        /* <DEDUP_REMOVED lines=8> */
.L_x_98:
[C---:B------:R-:W-:Y:S01]  /*4c00*/  LEA R13, R3.reuse, UR53, 0x3 ;  /* 0x00000035030d7c11 */ /* 0x040fe2000f8e18ff */
[----:B------:R-:W-:Y:S01]  /*4c10*/  @!P2 IMAD R28, R3, 0x2000, R24 ;  /* 0x00002000031ca824 */ /* 0x000fe200078e0218 */
[----:B------:R-:W-:Y:S01]  /*4c20*/  SHF.L.U32 R14, R26, 0x1f, RZ ;  /* 0x0000001f1a0e7819 */ /* 0x000fe200000006ff */
[----:B------:R-:W-:Y:S03]  /*4c30*/  BSSY B1, `(.L_x_99) ;  /* 0x0000004000017945 */ /* 0x000fe60003800000 */
[----:B------:R-:W2:Y:S01]  /*4c40*/  SYNCS.PHASECHK.TRANS64.TRYWAIT P4, [R13+URZ+0x40], R14 ;  /* 0x0000400e0d0075a7 */ /* 0x000ea2000808017f */
[----:B------:R-:W-:Y:S01]  /*4c50*/  @!P2 LEA R15, R153, R28, 0x1 ;  /* 0x0000001c990fa211 */ /* 0x000fe200078e08ff */
[----:B--2---:R-:W-:Y:S06]  /*4c60*/  @!P4 BRA `(.L_x_100) ;  /* 0x0000004c0090c947 */ /* 0x004fec0003800000 */
.L_x_232:
[----:B------:R-:W-:Y:S05]  /*4c70*/  BSYNC B1 ;  /* 0x0000000000017941 */ /* 0x000fea0003800000 */
.L_x_99:
[----:B------:R-:W-:Y:S05]  /*4c80*/  @!P2 WARPSYNC.ALL ;  /* 0x000000000000a948 */ /* 0x000fea0003800000 */
[----:B------:R3:W4:Y:S01]  /*4c90*/  @!P2 LDSM.16.M88.4 R4, [R28] ;  /* 0x000000001c04a83b */ /* 0x0007220000000200 */
[----:B------:R-:W-:-:S03]  /*4ca0*/  VIADD R3, R3, 0x1 ;  /* 0x0000000103037836 */ /* 0x000fc60000000000 */
[----:B------:R3:W1:Y:S02]  /*4cb0*/  @!P2 LDSM.16.M88.4 R8, [R15] ;  /* 0x000000000f08a83b */ /* 0x0006640000000200 */
[----:B------:R-:W-:-:S04]  /*4cc0*/  ISETP.NE.AND P4, PT, R3, 0x4, PT ;  /* 0x000000040300780c */ /* 0x000fc80003f85270 */
[----:B--2---:R-:W-:Y:S02]  /*4cd0*/  SEL R13, RZ, 0x1, P4 ;  /* 0x00000001ff0d7807 */ /* 0x004fe40002000000 */
[----:B------:R-:W-:Y:S02]  /*4ce0*/  SEL R3, R3, RZ, P4 ;  /* 0x000000ff03037207 */ /* 0x000fe40002000000 */
[----:B---3--:R-:W-:-:S07]  /*4cf0*/  LOP3.LUT R26, R26, R13, RZ, 0x3c, !PT ;  /* 0x0000000d1a1a7212 */ /* 0x008fce00078e3cff */
.L_x_97:
[----:B------:R-:W-:Y:S05]  /*4d00*/  BSYNC B0 ;  /* 0x0000000000007941 */ /* 0x000fea0003800000 */
.L_x_96:
[--C-:B----4-:R-:W-:Y:S02]  /*4d10*/  HADD2.F32 R14, -RZ, R4.reuse.H0_H0 ;  /* 0x20000004ff0e7230 */ /* 0x110fe40000004100 */
[C---:B------:R-:W-:Y:S01]  /*4d20*/  FMUL R13, R155.reuse, R104 ;  /* 0x000000689b0d7220 */ /* 0x040fe20000400000 */
[----:B------:R-:W-:Y:S02]  /*4d30*/  HADD2.F32 R28, -RZ, R4.H1_H1 ;  /* 0x30000004ff1c7230 */ /* 0x000fe40000004100 */
[C---:B------:R-:W-:Y:S01]  /*4d40*/  FMUL R105, R155.reuse, R105 ;  /* 0x000000699b697220 */ /* 0x040fe20000400000 */
[----:B-1----:R-:W-:Y:S02]  /*4d50*/  HADD2.F32 R32, -RZ, R5.H1_H1 ;  /* 0x30000005ff207230 */ /* 0x002fe40000004100 */
[----:B------:R-:W-:Y:S01]  /*4d60*/  FMUL R107, R155, R107 ;  /* 0x0000006b9b6b7220 */ /* 0x000fe20000400000 */
[C---:B------:R-:W-:Y:S01]  /*4d70*/  FFMA R13, R154.reuse, R14, R13 ;  /* 0x0000000e9a0d7223 */ /* 0x040fe2000000000d */
[----:B------:R-:W-:Y:S01]  /*4d80*/  FFMA R14, R154, R28, R105 ;  /* 0x0000001c9a0e7223 */ /* 0x000fe20000000069 */
[----:B------:R-:W-:-:S02]  /*4d90*/  HADD2.F32 R29, -RZ, R6.H0_H0 ;  /* 0x20000006ff1d7230 */ /* 0x000fc40000004100 */
[----:B------:R-:W-:Y:S01]  /*4da0*/  FFMA R28, R154, R32, R107 ;  /* 0x000000209a1c7223 */ /* 0x000fe2000000006b */
[C---:B------:R-:W-:Y:S01]  /*4db0*/  FMUL R21, R155.reuse, R108 ;  /* 0x0000006c9b157220 */ /* 0x040fe20000400000 */
[--C-:B------:R-:W-:Y:S02]  /*4dc0*/  HADD2.F32 R32, -RZ, R7.reuse.H0_H0 ;  /* 0x20000007ff207230 */ /* 0x100fe40000004100 */
[C---:B------:R-:W-:Y:S01]  /*4dd0*/  FMUL R23, R155.reuse, R110 ;  /* 0x0000006e9b177220 */ /* 0x040fe20000400000 */
[----:B------:R-:W-:Y:S02]  /*4de0*/  HADD2.F32 R34, -RZ, R7.H1_H1 ;  /* 0x30000007ff227230 */ /* 0x000fe40000004100 */
[C---:B------:R-:W-:Y:S01]  /*4df0*/  FMUL R111, R155.reuse, R111 ;  /* 0x0000006f9b6f7220 */ /* 0x040fe20000400000 */
[----:B------:R-:W-:Y:S02]  /*4e00*/  HADD2.F32 R30, -RZ, R5.H0_H0 ;  /* 0x20000005ff1e7230 */ /* 0x000fe40000004100 */
[----:B------:R-:W-:Y:S01]  /*4e10*/  FMUL R15, R155, R106 ;  /* 0x0000006a9b0f7220 */ /* 0x000fe20000400000 */
[----:B------:R-:W-:-:S02]  /*4e20*/  HADD2.F32 R36, -RZ, R9.H0_H0 ;  /* 0x20000009ff247230 */ /* 0x000fc40000004100 */
[C---:B------:R-:W-:Y:S01]  /*4e30*/  FMUL R31, R155.reuse, R114 ;  /* 0x000000729b1f7220 */ /* 0x040fe20000400000 */
[----:B------:R-:W-:Y:S02]  /*4e40*/  HADD2.F32 R38, -RZ, R9.H1_H1 ;  /* 0x30000009ff267230 */ /* 0x000fe40000004100 */
[C---:B------:R-:W-:Y:S01]  /*4e50*/  FFMA R21, R154.reuse, R29, R21 ;  /* 0x0000001d9a157223 */ /* 0x040fe20000000015 */
[--C-:B------:R-:W-:Y:S02]  /*4e60*/  HADD2.F32 R33, -RZ, R8.reuse.H0_H0 ;  /* 0x20000008ff217230 */ /* 0x100fe40000004100 */
[C---:B------:R-:W-:Y:S01]  /*4e70*/  FMUL R115, R155.reuse, R115 ;  /* 0x000000739b737220 */ /* 0x040fe20000400000 */
[C---:B------:R-:W-:Y:S01]  /*4e80*/  FFMA R23, R154.reuse, R32, R23 ;  /* 0x000000209a177223 */ /* 0x040fe20000000017 */
[----:B------:R-:W-:Y:S01]  /*4e90*/  FMUL R29, R155, R112 ;  /* 0x000000709b1d7220 */ /* 0x000fe20000400000 */
[C---:B------:R-:W-:Y:S01]  /*4ea0*/  FFMA R32, R154.reuse, R34, R111 ;  /* 0x000000229a207223 */ /* 0x040fe2000000006f */
[----:B------:R-:W-:Y:S01]  /*4eb0*/  FFMA R15, R154, R30, R15 ;  /* 0x0000001e9a0f7223 */ /* 0x000fe2000000000f */
[----:B------:R-:W-:-:S02]  /*4ec0*/  HADD2.F32 R34, -RZ, R8.H1_H1 ;  /* 0x30000008ff227230 */ /* 0x000fc40000004100 */
[C---:B------:R-:W-:Y:S01]  /*4ed0*/  FFMA R31, R154.reuse, R36, R31 ;  /* 0x000000249a1f7223 */ /* 0x040fe2000000001f */
[----:B------:R-:W-:Y:S02]  /*4ee0*/  HADD2.F32 R30, -RZ, R6.H1_H1 ;  /* 0x30000006ff1e7230 */ /* 0x000fe40000004100 */
[C---:B------:R-:W-:Y:S01]  /*4ef0*/  FMUL R113, R155.reuse, R113 ;  /* 0x000000719b717220 */ /* 0x040fe20000400000 */
[C---:B------:R-:W-:Y:S01]  /*4f00*/  FFMA R36, R154.reuse, R38, R115 ;  /* 0x000000269a247223 */ /* 0x040fe20000000073 */
[----:B------:R-:W-:Y:S02]  /*4f10*/  HADD2.F32 R40, -RZ, R11.H0_H0 ;  /* 0x2000000bff287230 */ /* 0x000fe40000004100 */
[C---:B------:R-:W-:Y:S01]  /*4f20*/  FMUL R109, R155.reuse, R109 ;  /* 0x0000006d9b6d7220 */ /* 0x040fe20000400000 */
[----:B------:R-:W-:Y:S01]  /*4f30*/  FFMA R29, R154, R33, R29 ;  /* 0x000000219a1d7223 */ /* 0x000fe2000000001d */
[----:B------:R-:W-:Y:S01]  /*4f40*/  FMUL R35, R155, R118 ;  /* 0x000000769b237220 */ /* 0x000fe20000400000 */
[----:B------:R-:W-:-:S02]  /*4f50*/  HADD2.F32 R37, -RZ, R10.H0_H0 ;  /* 0x2000000aff257230 */ /* 0x000fc40000004100 */
[C---:B------:R-:W-:Y:S01]  /*4f60*/  FMUL R33, R155.reuse, R116 ;  /* 0x000000749b217220 */ /* 0x040fe20000400000 */
[----:B------:R-:W-:Y:S02]  /*4f70*/  HADD2.F32 R38, -RZ, R10.H1_H1 ;  /* 0x3000000aff267230 */ /* 0x000fe40000004100 */
[C---:B------:R-:W-:Y:S01]  /*4f80*/  FMUL R117, R155.reuse, R117 ;  /* 0x000000759b757220 */ /* 0x040fe20000400000 */
[----:B------:R-:W-:Y:S02]  /*4f90*/  HADD2.F32 R42, -RZ, R11.H1_H1 ;  /* 0x3000000bff2a7230 */ /* 0x000fe40000004100 */
[----:B------:R-:W-:Y:S01]  /*4fa0*/  FMUL R119, R155, R119 ;  /* 0x000000779b777220 */ /* 0x000fe20000400000 */
[C---:B------:R-:W-:Y:S01]  /*4fb0*/  FFMA R34, R154.reuse, R34, R113 ;  /* 0x000000229a227223 */ /* 0x040fe20000000071 */
[C---:B------:R-:W-:Y:S01]  /*4fc0*/  FFMA R30, R154.reuse, R30, R109 ;  /* 0x0000001e9a1e7223 */ /* 0x040fe2000000006d */
        /* <DEDUP_REMOVED lines=33> */
.L_x_102:
[----:B------:R-:W-:Y:S05]  /*51e0*/  BSYNC B0 ;  /* 0x0000000000007941 */ /* 0x000fea0003800000 */
.L_x_101:
[----:B------:R-:W-:Y:S06]  /*51f0*/  BAR.SYNC.DEFER_BLOCKING 0x1, 0x100 ;  /* 0x0044000000007b1d */ /* 0x000fec0000010000 */
[----:B------:R-:W-:Y:S04]  /*5200*/  BSSY B0, `(.L_x_103) ;  /* 0x0000009000007945 */ /* 0x000fe80003800000 */
[----:B------:R-:W-:Y:S05]  /*5210*/  @!P0 BRA `(.L_x_104) ;  /* 0x00000000001c8947 */ /* 0x000fea0003800000 */
[----:B------:R-:W-:-:S13]  /*5220*/  ISETP.NE.AND P4, PT, R158, 0x3, PT ;  /* 0x000000039e00780c */ /* 0x000fda0003f85270 */
[----:B------:R-:W-:Y:S05]  /*5230*/  @!P4 BRA `(.L_x_105) ;  /* 0x000000000004c947 */ /* 0x000fea0003800000 */
[----:B------:R-:W-:Y:S01]  /*5240*/  BPT.TRAP 0x1 ;  /* 0x000000040000795c */ /* 0x000fe20000300000 */
.L_x_105:
[----:B------:R-:W-:-:S04]  /*5250*/  ULEA UR4, UR8, UR53, 0x3 ;  /* 0x0000003508047291 */ /* 0x000fc8000f8e183f */
[----:B------:R-:W-:-:S04]  /*5260*/  UIADD3 UR4, UR4, 0x60, URZ ;  /* 0x0000006004047890 */ /* 0x000fc8000fffe03f */
[----:B------:R-:W-:-:S09]  /*5270*/  UPRMT UR4, UR52, 0x654, UR4 ;  /* 0x0000065434047896 */ /* 0x000fd20008000004 */
[----:B------:R-:W-:Y:S03]  /*5280*/  SYNCS.ARRIVE.TRANS64.RED.A1T0 RZ, [UR4], RZ ;  /* 0x000000ffffff79a7 */ /* 0x000fe60008100404 */
.L_x_104:
[----:B------:R-:W-:Y:S05]  /*5290*/  BSYNC B0 ;  /* 0x0000000000007941 */ /* 0x000fea0003800000 */
.L_x_103:
        /* <DEDUP_REMOVED lines=8> */
.L_x_108:
[C---:B------:R-:W-:Y:S01]  /*5320*/  LEA R13, R3.reuse, UR53, 0x3 ;  /* 0x00000035030d7c11 */ /* 0x040fe2000f8e18ff */
[----:B-1----:R-:W-:Y:S01]  /*5330*/  @!P2 IMAD R28, R3, 0x2000, R24 ;  /* 0x00002000031ca824 */ /* 0x002fe200078e0218 */
[----:B------:R-:W-:Y:S01]  /*5340*/  SHF.L.U32 R14, R26, 0x1f, RZ ;  /* 0x0000001f1a0e7819 */ /* 0x000fe200000006ff */
[----:B------:R-:W-:Y:S03]  /*5350*/  BSSY B1, `(.L_x_109) ;  /* 0x0000004000017945 */ /* 0x000fe60003800000 */
[----:B------:R-:W1:Y:S01]  /*5360*/  SYNCS.PHASECHK.TRANS64.TRYWAIT P4, [R13+URZ+0x40], R14 ;  /* 0x0000400e0d0075a7 */ /* 0x000e62000808017f */
[----:B------:R-:W-:Y:S01]  /*5370*/  @!P2 LEA R15, R153, R28, 0x1 ;  /* 0x0000001c990fa211 */ /* 0x000fe200078e08ff */
[----:B-1----:R-:W-:Y:S06]  /*5380*/  @!P4 BRA `(.L_x_110) ;  /* 0x0000004400dcc947 */ /* 0x002fec0003800000 */
.L_x_233:
[----:B------:R-:W-:Y:S05]  /*5390*/  BSYNC B1 ;  /* 0x0000000000017941 */ /* 0x000fea0003800000 */
.L_x_109:
        /* <DEDUP_REMOVED lines=8> */
.L_x_107:
[----:B------:R-:W-:Y:S05]  /*5420*/  BSYNC B0 ;  /* 0x0000000000007941 */ /* 0x000fea0003800000 */
.L_x_106:
[--C-:B---3--:R-:W-:Y:S02]  /*5430*/  HADD2.F32 R14, -RZ, R4.reuse.H0_H0 ;  /* 0x20000004ff0e7230 */ /* 0x108fe40000004100 */
[C---:B------:R-:W-:Y:S01]  /*5440*/  FMUL R13, R155.reuse, R120 ;  /* 0x000000789b0d7220 */ /* 0x040fe20000400000 */
[----:B-1----:R-:W-:Y:S02]  /*5450*/  HADD2.F32 R28, -RZ, R4.H1_H1 ;  /* 0x30000004ff1c7230 */ /* 0x002fe40000004100 */
[C---:B------:R-:W-:Y:S01]  /*5460*/  FMUL R121, R155.reuse, R121 ;  /* 0x000000799b797220 */ /* 0x040fe20000400000 */
[--C-:B------:R-:W-:Y:S02]  /*5470*/  HADD2.F32 R32, -RZ, R5.reuse.H1_H1 ;  /* 0x30000005ff207230 */ /* 0x100fe40000004100 */
[C---:B------:R-:W-:Y:S01]  /*5480*/  FMUL R123, R155.reuse, R123 ;  /* 0x0000007b9b7b7220 */ /* 0x040fe20000400000 */
[----:B------:R-:W-:Y:S02]  /*5490*/  HADD2.F32 R25, -RZ, R6.H0_H0 ;  /* 0x20000006ff197230 */ /* 0x000fe40000004100 */
[C---:B------:R-:W-:Y:S01]  /*54a0*/  FFMA R13, R154.reuse, R14, R13 ;  /* 0x0000000e9a0d7223 */ /* 0x040fe2000000000d */
[----:B------:R-:W-:Y:S01]  /*54b0*/  FMUL R21, R155, R124 ;  /* 0x0000007c9b157220 */ /* 0x000fe20000400000 */
[----:B------:R-:W-:Y:S01]  /*54c0*/  FFMA R14, R154, R28, R121 ;  /* 0x0000001c9a0e7223 */ /* 0x000fe20000000079 */
[----:B------:R-:W-:-:S02]  /*54d0*/  HADD2.F32 R30, -RZ, R5.H0_H0 ;  /* 0x20000005ff1e7230 */ /* 0x000fc40000004100 */
[----:B------:R-:W-:Y:S01]  /*54e0*/  FFMA R28, R154, R32, R123 ;  /* 0x000000209a1c7223 */ /* 0x000fe2000000007b */
[----:B----4-:R-:W-:Y:S02]  /*54f0*/  HADD2.F32 R36, -RZ, R9.H0_H0 ;  /* 0x20000009ff247230 */ /* 0x010fe40000004100 */
[C---:B------:R-:W-:Y:S01]  /*5500*/  FMUL R15, R155.reuse, R122 ;  /* 0x0000007a9b0f7220 */ /* 0x040fe20000400000 */
[----:B------:R-:W-:Y:S02]  /*5510*/  HADD2.F32 R32, -RZ, R7.H0_H0 ;  /* 0x20000007ff207230 */ /* 0x000fe40000004100 */
[C---:B------:R-:W-:Y:S01]  /*5520*/  FMUL R29, R155.reuse, R130 ;  /* 0x000000829b1d7220 */ /* 0x040fe20000400000 */
[----:B------:R-:W-:Y:S02]  /*5530*/  HADD2.F32 R38, -RZ, R9.H1_H1 ;  /* 0x30000009ff267230 */ /* 0x000fe40000004100 */
[----:B------:R-:W-:Y:S01]  /*5540*/  FMUL R23, R155, R126 ;  /* 0x0000007e9b177220 */ /* 0x000fe20000400000 */
[----:B------:R-:W-:-:S02]  /*5550*/  HADD2.F32 R34, -RZ, R7.H1_H1 ;  /* 0x30000007ff227230 */ /* 0x000fc40000004100 */
[C---:B------:R-:W-:Y:S01]  /*5560*/  FFMA R21, R154.reuse, R25, R21 ;  /* 0x000000199a157223 */ /* 0x040fe20000000015 */
[----:B------:R-:W-:Y:S02]  /*5570*/  HADD2.F32 R31, -RZ, R8.H0_H0 ;  /* 0x20000008ff1f7230 */ /* 0x000fe40000004100 */
[C---:B------:R-:W-:Y:S01]  /*5580*/  FMUL R131, R155.reuse, R131 ;  /* 0x000000839b837220 */ /* 0x040fe20000400000 */
[C---:B------:R-:W-:Y:S01]  /*5590*/  FMUL R127, R155.reuse, R127 ;  /* 0x0000007f9b7f7220 */ /* 0x040fe20000400000 */
[C---:B------:R-:W-:Y:S01]  /*55a0*/  FMUL R25, R155.reuse, R128 ;  /* 0x000000809b197220 */ /* 0x040fe20000400000 */
[C---:B------:R-:W-:Y:S01]  /*55b0*/  FFMA R15, R154.reuse, R30, R15 ;  /* 0x0000001e9a0f7223 */ /* 0x040fe2000000000f */
[C---:B------:R-:W-:Y:S01]  /*55c0*/  FFMA R29, R154.reuse, R36, R29 ;  /* 0x000000249a1d7223 */ /* 0x040fe2000000001d */
[----:B------:R-:W-:Y:S02]  /*55d0*/  HADD2.F32 R30, -RZ, R6.H1_H1 ;  /* 0x30000006ff1e7230 */ /* 0x000fe40000004100 */
[C---:B------:R-:W-:Y:S01]  /*55e0*/  FFMA R23, R154.reuse, R32, R23 ;  /* 0x000000209a177223 */ /* 0x040fe20000000017 */
[C---:B------:R-:W-:Y:S01]  /*55f0*/  FFMA R36, R154.reuse, R38, R131 ;  /* 0x000000269a247223 */ /* 0x040fe20000000083 */
[----:B------:R-:W-:Y:S01]  /*5600*/  FMUL R125, R155, R125 ;  /* 0x0000007d9b7d7220 */ /* 0x000fe20000400000 */
        /* <DEDUP_REMOVED lines=10> */
[----:B------:R-:W-:-:S02]  /*56b0*/  HADD2.F32 R42, -RZ, R11.H1_H1 ;  /* 0x3000000bff2a7230 */ /* 0x000fc40000004100 */
        /* <DEDUP_REMOVED lines=14> */
[----:B------:R-:W-:Y:S01]  /*57a0*/  F2FP.F16.F32.PACK_AB R28, R34, R25 ;  /* 0x00000019221c723e */ /* 0x000fe200000000ff */
[----:B------:R1:W-:Y:S01]  /*57b0*/  STSM.16.M88.4 [R20+0x4200], R44 ;  /* 0x0042002c14007844 */ /* 0x0003e20000000200 */
[----:B------:R-:W-:Y:S02]  /*57c0*/  F2FP.F16.F32.PACK_AB R29, R36, R29 ;  /* 0x0000001d241d723e */ /* 0x000fe400000000ff */
        /* <DEDUP_REMOVED lines=19> */
.L_x_112:
[----:B------:R-:W-:Y:S05]  /*5900*/  BSYNC B0 ;  /* 0x0000000000007941 */ /* 0x000fea0003800000 */
.L_x_111:
[----:B------:R-:W-:Y:S06]  /*5910*/  BAR.SYNC.DEFER_BLOCKING 0x1, 0x100 ;  /* 0x0044000000007b1d */ /* 0x000fec0000010000 */
[----:B------:R-:W-:Y:S04]  /*5920*/  BSSY B0, `(.L_x_113) ;  /* 0x0000009000007945 */ /* 0x000fe80003800000 */
[----:B------:R-:W-:Y:S05]  /*5930*/  @!P0 BRA `(.L_x_114) ;  /* 0x00000000001c8947 */ /* 0x000fea0003800000 */
[----:B------:R-:W-:-:S13]  /*5940*/  ISETP.NE.AND P4, PT, R158, 0x3, PT ;  /* 0x000000039e00780c */ /* 0x000fda0003f85270 */
[----:B------:R-:W-:Y:S05]  /*5950*/  @!P4 BRA `(.L_x_115) ;  /* 0x000000000004c947 */ /* 0x000fea0003800000 */
[----:B------:R-:W-:Y:S01]  /*5960*/  BPT.TRAP 0x1 ;  /* 0x000000040000795c */ /* 0x000fe20000300000 */
.L_x_115:
[----:B------:R-:W-:-:S04]  /*5970*/  ULEA UR4, UR8, UR53, 0x3 ;  /* 0x0000003508047291 */ /* 0x000fc8000f8e183f */
[----:B------:R-:W-:-:S04]  /*5980*/  UIADD3 UR4, UR4, 0x60, URZ ;  /* 0x0000006004047890 */ /* 0x000fc8000fffe03f */
[----:B------:R-:W-:-:S09]  /*5990*/  UPRMT UR4, UR52, 0x654, UR4 ;  /* 0x0000065434047896 */ /* 0x000fd20008000004 */
[----:B------:R-:W-:Y:S03]  /*59a0*/  SYNCS.ARRIVE.TRANS64.RED.A1T0 RZ, [UR4], RZ ;  /* 0x000000ffffff79a7 */ /* 0x000fe60008100404 */
.L_x_114:
[----:B------:R-:W-:Y:S05]  /*59b0*/  BSYNC B0 ;  /* 0x0000000000007941 */ /* 0x000fea0003800000 */
.L_x_113:
        /* <DEDUP_REMOVED lines=8> */
.L_x_118:
[----:B------:R-:W-:Y:S01]  /*5a40*/  SHF.L.U32 R26, R26, 0x1f, RZ ;  /* 0x0000001f1a1a7819 */ /* 0x000fe200000006ff */
[C---:B------:R-:W-:Y:S01]  /*5a50*/  @!P2 IMAD R24, R3.reuse, 0x2000, R24 ;  /* 0x000020000318a824 */ /* 0x040fe200078e0218 */
[----:B------:R-:W-:Y:S01]  /*5a60*/  LEA R13, R3, UR53, 0x3 ;  /* 0x00000035030d7c11 */ /* 0x000fe2000f8e18ff */
[----:B------:R-:W-:Y:S03]  /*5a70*/  BSSY B1, `(.L_x_119) ;  /* 0x0000004000017945 */ /* 0x000fe60003800000 */
[----:B------:R-:W2:Y:S01]  /*5a80*/  SYNCS.PHASECHK.TRANS64.TRYWAIT P4, [R13+URZ+0x40], R26 ;  /* 0x0000401a0d0075a7 */ /* 0x000ea2000808017f */
[----:B------:R-:W-:Y:S01]  /*5a90*/  @!P2 LEA R3, R153, R24, 0x1 ;  /* 0x000000189903a211 */ /* 0x000fe200078e08ff */
[----:B--2---:R-:W-:Y:S06]  /*5aa0*/  @!P4 BRA `(.L_x_120) ;  /* 0x000000400028c947 */ /* 0x004fec0003800000 */
.L_x_234:
[----:B------:R-:W-:Y:S05]  /*5ab0*/  BSYNC B1 ;  /* 0x0000000000017941 */ /* 0x000fea0003800000 */
.L_x_119:
[----:B------:R-:W-:Y:S05]  /*5ac0*/  @!P2 WARPSYNC.ALL ;  /* 0x000000000000a948 */ /* 0x000fea0003800000 */
[----:B------:R3:W4:Y:S04]  /*5ad0*/  @!P2 LDSM.16.M88.4 R4, [R24] ;  /* 0x000000001804a83b */ /* 0x0007280000000200 */
[----:B------:R3:W1:Y:S02]  /*5ae0*/  @!P2 LDSM.16.M88.4 R8, [R3] ;  /* 0x000000000308a83b */ /* 0x0006640000000200 */
.L_x_117:
[----:B------:R-:W-:Y:S05]  /*5af0*/  BSYNC B0 ;  /* 0x0000000000007941 */ /* 0x000fea0003800000 */
.L_x_116:
[--C-:B----4-:R-:W-:Y:S02]  /*5b00*/  HADD2.F32 R15, -RZ, R5.reuse.H0_H0 ;  /* 0x20000005ff0f7230 */ /* 0x110fe40000004100 */
[C---:B------:R-:W-:Y:S01]  /*5b10*/  FMUL R138, R155.reuse, R138 ;  /* 0x0000008a9b8a7220 */ /* 0x040fe20000400000 */
[----:B------:R-:W-:Y:S02]  /*5b20*/  HADD2.F32 R5, -RZ, R5.H1_H1 ;  /* 0x30000005ff057230 */ /* 0x000fe40000004100 */
[C---:B------:R-:W-:Y:S01]  /*5b30*/  FMUL R39, R155.reuse, R136 ;  /* 0x000000889b277220 */ /* 0x040fe20000400000 */
[--C-:B------:R-:W-:Y:S02]  /*5b40*/  HADD2.F32 R21, -RZ, R6.reuse.H0_H0 ;  /* 0x20000006ff157230 */ /* 0x100fe40000004100 */
[C---:B------:R-:W-:Y:S01]  /*5b50*/  FMUL R140, R155.reuse, R140 ;  /* 0x0000008c9b8c7220 */ /* 0x040fe20000400000 */
[----:B------:R-:W-:Y:S02]  /*5b60*/  HADD2.F32 R23, -RZ, R6.H1_H1 ;  /* 0x30000006ff177230 */ /* 0x000fe40000004100 */
[----:B------:R-:W-:Y:S01]  /*5b70*/  FMUL R6, R155, R139 ;  /* 0x0000008b9b067220 */ /* 0x000fe20000400000 */
[----:B------:R-:W-:-:S02]  /*5b80*/  HADD2.F32 R25, -RZ, R7.H0_H0 ;  /* 0x20000007ff197230 */ /* 0x000fc40000004100 */
[C---:B------:R-:W-:Y:S01]  /*5b90*/  FMUL R14, R155.reuse, R141 ;  /* 0x0000008d9b0e7220 */ /* 0x040fe20000400000 */
[--C-:B---3--:R-:W-:Y:S02]  /*5ba0*/  HADD2.F32 R3, -RZ, R4.reuse.H0_H0 ;  /* 0x20000004ff037230 */ /* 0x108fe40000004100 */
[C---:B------:R-:W-:Y:S01]  /*5bb0*/  FMUL R142, R155.reuse, R142 ;  /* 0x0000008e9b8e7220 */ /* 0x040fe20000400000 */
[----:B--2---:R-:W-:Y:S02]  /*5bc0*/  HADD2.F32 R13, -RZ, R4.H1_H1 ;  /* 0x30000004ff0d7230 */ /* 0x004fe40000004100 */
[C---:B------:R-:W-:Y:S01]  /*5bd0*/  FMUL R4, R155.reuse, R137 ;  /* 0x000000899b047220 */ /* 0x040fe20000400000 */
[----:B------:R-:W-:Y:S02]  /*5be0*/  HADD2.F32 R7, -RZ, R7.H1_H1 ;  /* 0x30000007ff077230 */ /* 0x000fe40000004100 */
[----:B------:R-:W-:Y:S01]  /*5bf0*/  FMUL R24, R155, R143 ;  /* 0x0000008f9b187220 */ /* 0x000fe20000400000 */
[----:B-1----:R-:W-:-:S02]  /*5c00*/  HADD2.F32 R31, -RZ, R9.H0_H0 ;  /* 0x20000009ff1f7230 */ /* 0x002fc40000004100 */
[C---:B------:R-:W-:Y:S01]  /*5c10*/  FMUL R144, R155.reuse, R144 ;  /* 0x000000909b907220 */ /* 0x040fe20000400000 */
[----:B------:R-:W-:Y:S02]  /*5c20*/  HADD2.F32 R37, -RZ, R11.H0_H0 ;  /* 0x2000000bff257230 */ /* 0x000fe40000004100 */
[C---:B------:R-:W-:Y:S01]  /*5c30*/  FMUL R26, R155.reuse, R145 ;  /* 0x000000919b1a7220 */ /* 0x040fe20000400000 */
[--C-:B------:R-:W-:Y:S02]  /*5c40*/  HADD2.F32 R27, -RZ, R8.reuse.H0_H0 ;  /* 0x20000008ff1b7230 */ /* 0x100fe40000004100 */
[C---:B------:R-:W-:Y:S01]  /*5c50*/  FMUL R146, R155.reuse, R146 ;  /* 0x000000929b927220 */ /* 0x040fe20000400000 */
[----:B------:R-:W-:Y:S02]  /*5c60*/  HADD2.F32 R29, -RZ, R8.H1_H1 ;  /* 0x30000008ff1d7230 */ /* 0x000fe40000004100 */
[----:B------:R-:W-:Y:S01]  /*5c70*/  FMUL R28, R155, R147 ;  /* 0x000000939b1c7220 */ /* 0x000fe20000400000 */
[----:B------:R-:W-:-:S02]  /*5c80*/  HADD2.F32 R9, -RZ, R9.H1_H1 ;  /* 0x30000009ff097230 */ /* 0x000fc40000004100 */
[C---:B------:R-:W-:Y:S01]  /*5c90*/  FMUL R148, R155.reuse, R148 ;  /* 0x000000949b947220 */ /* 0x040fe20000400000 */
[--C-:B------:R-:W-:Y:S02]  /*5ca0*/  HADD2.F32 R33, -RZ, R10.reuse.H0_H0 ;  /* 0x2000000aff217230 */ /* 0x100fe40000004100 */
        /* <DEDUP_REMOVED lines=50> */
.L_x_122:
[----:B------:R-:W-:Y:S05]  /*5fd0*/  BSYNC B0 ;  /* 0x0000000000007941 */ /* 0x000fea0003800000 */
.L_x_121:
[----:B------:R-:W-:Y:S06]  /*5fe0*/  BAR.SYNC.DEFER_BLOCKING 0x1, 0x100 ;  /* 0x0044000000007b1d */ /* 0x000fec0000010000 */
[----:B------:R-:W-:Y:S04]  /*5ff0*/  BSSY B0, `(.L_x_123) ;  /* 0x0000009000007945 */ /* 0x000fe80003800000 */
[----:B------:R-:W-:Y:S05]  /*6000*/  @!P0 BRA `(.L_x_124) ;  /* 0x00000000001c8947 */ /* 0x000fea0003800000 */
[----:B------:R-:W-:-:S13]  /*6010*/  ISETP.NE.AND P0, PT, R158, 0x3, PT ;  /* 0x000000039e00780c */ /* 0x000fda0003f05270 */
[----:B------:R-:W-:Y:S05]  /*6020*/  @!P0 BRA `(.L_x_125) ;  /* 0x0000000000048947 */ /* 0x000fea0003800000 */
[----:B------:R-:W-:Y:S01]  /*6030*/  BPT.TRAP 0x1 ;  /* 0x000000040000795c */ /* 0x000fe20000300000 */
.L_x_125:
[----:B------:R-:W-:-:S04]  /*6040*/  ULEA UR4, UR36, UR53, 0x3 ;  /* 0x0000003524047291 */ /* 0x000fc8000f8e183f */
[----:B------:R-:W-:-:S04]  /*6050*/  UIADD3 UR4, UR4, 0x60, URZ ;  /* 0x0000006004047890 */ /* 0x000fc8000fffe03f */
[----:B------:R-:W-:-:S09]  /*6060*/  UPRMT UR4, UR52, 0x654, UR4 ;  /* 0x0000065434047896 */ /* 0x000fd20008000004 */
[----:B------:R-:W-:Y:S03]  /*6070*/  SYNCS.ARRIVE.TRANS64.RED.A1T0 RZ, [UR4], RZ ;  /* 0x000000ffffff79a7 */ /* 0x000fe60008100404 */
.L_x_124:
[----:B------:R-:W-:Y:S05]  /*6080*/  BSYNC B0 ;  /* 0x0000000000007941 */ /* 0x000fea0003800000 */
.L_x_123:
[----:B------:R-:W-:Y:S01]  /*6090*/  IADD3 R16, P0, R16, UR46, RZ ;  /* 0x0000002e10107c10 */ /* 0x000fe2000ff1e0ff */
[----:B------:R-:W-:Y:S01]  /*60a0*/  ULDC.64 UR4, c[0x0][0x8f8] ;  /* 0x00023e0000047ab9 */ /* 0x000fe20000000a00 */
[----:B------:R-:W-:Y:S01]  /*60b0*/  UIADD3 UR36, UR36, 0x1, URZ ;  /* 0x0000000124247890 */ /* 0x000fe2000fffe03f */
[----:B------:R-:W-:Y:S01]  /*60c0*/  PRMT R3, RZ, 0x7610, R3 ;  /* 0x00007610ff037816 */ /* 0x000fe20000000003 */
[----:B------:R-:W-:Y:S01]  /*60d0*/  UMOV UR43, 0xffffffff ;  /* 0xffffffff002b7882 */ /* 0x000fe20000000000 */
[----:B------:R-:W-:Y:S01]  /*60e0*/  IADD3.X R17, R17, UR39, RZ, P0, !PT ;  /* 0x0000002711117c10 */ /* 0x000fe200087fe4ff */
[----:B------:R-:W-:Y:S01]  /*60f0*/  UISETP.NE.AND UP0, UPT, UR36, 0x4, UPT ;  /* 0x000000042400788c */ /* 0x000fe2000bf05270 */
[----:B------:R-:W-:Y:S01]  /*6100*/  ISETP.GE.U32.AND P0, PT, R16, UR4, PT ;  /* 0x0000000410007c0c */ /* 0x000fe2000bf06070 */
[----:B------:R-:W-:Y:S02]  /*6110*/  IMAD.MOV.U32 R23, RZ, RZ, -0x1 ;  /* 0xffffffffff177424 */ /* 0x000fe400078e00ff */
[----:B------:R-:W-:Y:S01]  /*6120*/  USEL UR36, UR36, URZ, UP0 ;  /* 0x0000003f24247287 */ /* 0x000fe20008000000 */
[----:B------:R-:W-:Y:S01]  /*6130*/  ISETP.GE.U32.AND.EX P0, PT, R17, UR5, PT, P0 ;  /* 0x0000000511007c0c */ /* 0x000fe2000bf06100 */
[----:B------:R-:W-:-:S12]  /*6140*/  IMAD.MOV.U32 R156, RZ, RZ, -0x1 ;  /* 0xffffffffff9c7424 */ /* 0x000fd800078e00ff */
[----:B------:R-:W-:Y:S05]  /*6150*/  @P0 BRA `(.L_x_126) ;  /* 0x0000000400600947 */ /* 0x000fea0003800000 */
[----:B-1----:R-:W1:Y:S01]  /*6160*/  LDC.64 R10, c[0x0][0x8d0] ;  /* 0x00023400ff0a7b82 */ /* 0x002e620000000a00 */
[----:B------:R-:W2:Y:S01]  /*6170*/  S2R R23, SR_CTAID.X ;  /* 0x0000000000177919 */ /* 0x000ea20000002500 */
[----:B------:R-:W-:Y:S01]  /*6180*/  MOV R8, R16 ;  /* 0x0000001000087202 */ /* 0x000fe20000000f00 */
[----:B------:R-:W-:-:S05]  /*6190*/  IMAD.MOV.U32 R9, RZ, RZ, R17 ;  /* 0x000000ffff097224 */ /* 0x000fca00078e0011 */
[----:B------:R-:W3:Y:S08]  /*61a0*/  LDC R12, c[0x0][0x8d8] ;  /* 0x00023600ff0c7b82 */ /* 0x000ef00000000800 */
[----:B------:R-:W4:Y:S01]  /*61b0*/  LDC.64 R14, c[0x0][0x8c8] ;  /* 0x00023200ff0e7b82 */ /* 0x000f220000000a00 */
[----:B-1----:R-:W-:-:S04]  /*61c0*/  ISETP.NE.U32.AND P0, PT, R10, RZ, PT ;  /* 0x000000ff0a00720c */ /* 0x002fc80003f05070 */
[----:B------:R-:W-:-:S13]  /*61d0*/  ISETP.NE.AND.EX P0, PT, R11, RZ, PT, P0 ;  /* 0x000000ff0b00720c */ /* 0x000fda0003f05300 */
[----:B--234-:R-:W-:Y:S05]  /*61e0*/  @!P0 BRA `(.L_x_127) ;  /* 0x0000000000288947 */ /* 0x01cfea0003800000 */
        /* <DEDUP_REMOVED lines=10> */
.L_x_127:
[----:B------:R-:W1:Y:S01]  /*6290*/  S2R R13, SR_CTAID.Y ;  /* 0x00000000000d7919 */ /* 0x000e620000002600 */
[-CC-:B------:R-:W-:Y:S01]  /*62a0*/  SHF.R.U64 R31, R8, R12.reuse, R9.reuse ;  /* 0x0000000c081f7219 */ /* 0x180fe20000001209 */
[----:B------:R-:W2:Y:S01]  /*62b0*/  LDC.64 R20, c[0x0][0x8e8] ;  /* 0x00023a00ff147b82 */ /* 0x000ea20000000a00 */
[----:B------:R-:W-:Y:S01]  /*62c0*/  SHF.R.U32.HI R3, RZ, R12, R9 ;  /* 0x0000000cff037219 */ /* 0x000fe20000011609 */
[----:B------:R-:W-:Y:S01]  /*62d0*/  ULDC UR4, c[0x0][0x150] ;  /* 0x0000540000047ab9 */ /* 0x000fe20000000800 */
[----:B------:R-:W-:Y:S02]  /*62e0*/  IADD3 R7, P0, RZ, -R31, RZ ;  /* 0x8000001fff077210 */ /* 0x000fe40007f1e0ff */
[----:B------:R-:W-:-:S03]  /*62f0*/  I2FP.F32.U32 R9, R23 ;  /* 0x0000001700097245 */ /* 0x000fc60000201000 */
[----:B------:R-:W3:Y:S01]  /*6300*/  LDC R8, c[0x0][0x8c0] ;  /* 0x00023000ff087b82 */ /* 0x000ee20000000800 */
[----:B------:R-:W-:Y:S02]  /*6310*/  IMAD.X R3, RZ, RZ, ~R3, P0 ;  /* 0x000000ffff037224 */ /* 0x000fe400000e0e03 */
[----:B------:R-:W-:Y:S01]  /*6320*/  FMUL R9, R9, UR4 ;  /* 0x0000000409097c20 */ /* 0x000fe20008400000 */
[----:B------:R-:W-:Y:S01]  /*6330*/  IMAD.WIDE.U32 R4, R7, R14, R16 ;  /* 0x0000000e07047225 */ /* 0x000fe200078e0010 */
[----:B------:R-:W-:-:S03]  /*6340*/  ULDC UR4, c[0x0][0x154] ;  /* 0x0000550000047ab9 */ /* 0x000fc60000000800 */
[----:B------:R-:W-:Y:S01]  /*6350*/  IMAD R6, R3, R14, RZ ;  /* 0x0000000e03067224 */ /* 0x000fe200078e02ff */
[----:B------:R-:W4:Y:S01]  /*6360*/  LDC R11, c[0x0][0x900] ;  /* 0x00024000ff0b7b82 */ /* 0x000f220000000800 */
[----:B------:R-:W5:Y:S02]  /*6370*/  F2I.U32.TRUNC.NTZ R9, R9 ;  /* 0x0000000900097305 */ /* 0x000f64000020f000 */
[----:B------:R-:W-:-:S05]  /*6380*/  IMAD R3, R7, R15, R6 ;  /* 0x0000000f07037224 */ /* 0x000fca00078e0206 */
[----:B------:R-:W4:Y:S01]  /*6390*/  LDC R14, c[0x0][0x8b0] ;  /* 0x00022c00ff0e7b82 */ /* 0x000f220000000800 */
[----:B------:R-:W-:Y:S02]  /*63a0*/  IADD3 R3, R5, R3, RZ ;  /* 0x0000000305037210 */ /* 0x000fe40007ffe0ff */
[----:B--2---:R-:W-:-:S04]  /*63b0*/  ISETP.NE.U32.AND P0, PT, R20, RZ, PT ;  /* 0x000000ff1400720c */ /* 0x004fc80003f05070 */
[----:B------:R-:W-:Y:S01]  /*63c0*/  ISETP.NE.AND.EX P0, PT, R21, RZ, PT, P0 ;  /* 0x000000ff1500720c */ /* 0x000fe20003f05300 */
[----:B------:R-:W2:Y:S01]  /*63d0*/  LDC R6, c[0x0][0x144] ;  /* 0x00005100ff067b82 */ /* 0x000ea20000000800 */
[-C--:B---3--:R-:W-:Y:S01]  /*63e0*/  SHF.R.U64 R12, R4, R8.reuse, R3 ;  /* 0x00000008040c7219 */ /* 0x088fe20000001203 */
[----:B-----5:R-:W-:Y:S01]  /*63f0*/  IMAD.MOV R9, RZ, RZ, -R9 ;  /* 0x000000ffff097224 */ /* 0x020fe200078e0a09 */
[----:B-1----:R-:W-:Y:S02]  /*6400*/  I2FP.F32.U32 R4, R13 ;  /* 0x0000000d00047245 */ /* 0x002fe40000201000 */
[----:B------:R-:W-:-:S03]  /*6410*/  SHF.R.U32.HI R3, RZ, R8, R3 ;  /* 0x00000008ff037219 */ /* 0x000fc60000011603 */
[----:B------:R-:W1:Y:S01]  /*6420*/  LDC R24, c[0x0][0x148] ;  /* 0x00005200ff187b82 */ /* 0x000e620000000800 */
[----:B------:R-:W-:Y:S01]  /*6430*/  FMUL R7, R4, UR4 ;  /* 0x0000000404077c20 */ /* 0x000fe20008400000 */
[----:B------:R-:W-:Y:S02]  /*6440*/  MOV R4, 0xffffffff ;  /* 0xffffffff00047802 */ /* 0x000fe40000000f00 */
[-C--:B----4-:R-:W-:Y:S01]  /*6450*/  SHF.L.U32 R29, R0, R11.reuse, RZ ;  /* 0x0000000b001d7219 */ /* 0x090fe200000006ff */
[----:B------:R3:W4:Y:S01]  /*6460*/  F2I.U32.TRUNC.NTZ R15, R7 ;  /* 0x00000007000f7305 */ /* 0x000722000020f000 */
[----:B------:R-:W-:Y:S02]  /*6470*/  SHF.L.U32 R4, R4, R11, RZ ;  /* 0x0000000b04047219 */ /* 0x000fe400000006ff */
[----:B------:R-:W1:Y:S01]  /*6480*/  LDC R25, c[0x0][0x8a8] ;  /* 0x00022a00ff197b82 */ /* 0x000e620000000800 */
[-CC-:B------:R-:W-:Y:S02]  /*6490*/  SHF.R.U64 R10, R12, R14.reuse, R3.reuse ;  /* 0x0000000e0c0a7219 */ /* 0x180fe40000001203 */
[----:B------:R-:W-:-:S04]  /*64a0*/  SHF.R.U32.HI R3, RZ, R14, R3 ;  /* 0x0000000eff037219 */ /* 0x000fc80000011603 */
[----:B------:R-:W-:Y:S01]  /*64b0*/  SHF.R.U64 R14, R10, R11, R3 ;  /* 0x0000000b0a0e7219 */ /* 0x000fe20000001203 */
[----:B------:R-:W1:Y:S01]  /*64c0*/  LDC R27, c[0x0][0x8f0] ;  /* 0x00023c00ff1b7b82 */ /* 0x000e620000000800 */
[----:B--2---:R-:W-:Y:S01]  /*64d0*/  IMAD R26, R6, R9, R23 ;  /* 0x00000009061a7224 */ /* 0x004fe200078e0217 */
[----:B------:R-:W-:Y:S02]  /*64e0*/  LOP3.LUT R23, RZ, R4, RZ, 0x33, !PT ;  /* 0x00000004ff177212 */ /* 0x000fe400078e33ff */
[----:B------:R-:W-:Y:S01]  /*64f0*/  SHF.R.U32.HI R5, RZ, R11, R3 ;  /* 0x0000000bff057219 */ /* 0x000fe20000011603 */
[----:B------:R-:W-:-:S03]  /*6500*/  IMAD.MOV.U32 R4, RZ, RZ, R14 ;  /* 0x000000ffff047224 */ /* 0x000fc600078e000e */
[----:B------:R-:W2:Y:S08]  /*6510*/  LDC R28, c[0x0][0x8e0] ;  /* 0x00023800ff1c7b82 */ /* 0x000eb00000000800 */
[----:B------:R-:W1:Y:S01]  /*6520*/  LDC R30, c[0x0][0x8b8] ;  /* 0x00022e00ff1e7b82 */ /* 0x000e620000000800 */
[----:B---34-:R-:W-:Y:S05]  /*6530*/  @!P0 BRA `(.L_x_128) ;  /* 0x0000000000288947 */ /* 0x018fea0003800000 */
[----:B------:R-:W3:Y:S02]  /*6540*/  LDC R3, c[0x0][0x8f4] ;  /* 0x00023d00ff037b82 */ /* 0x000ee40000000800 */
[----:B---3--:R-:W-:-:S04]  /*6550*/  IADD3 R3, P0, R14, R3, RZ ;  /* 0x000000030e037210 */ /* 0x008fc80007f1e0ff */
[----:B------:R-:W-:-:S05]  /*6560*/  IADD3.X R11, RZ, R5, RZ, P0, !PT ;  /* 0x00000005ff0b7210 */ /* 0x000fca00007fe4ff */
[----:B------:R-:W-:-:S04]  /*6570*/  IMAD.WIDE.U32 R4, R11, R20, RZ ;  /* 0x000000140b047225 */ /* 0x000fc800078e00ff */
[----:B------:R-:W-:-:S04]  /*6580*/  IMAD.WIDE.U32 R6, P0, R3, R21, R4 ;  /* 0x0000001503067225 */ /* 0x000fc80007800004 */
[----:B------:R-:W-:Y:S01]  /*6590*/  IMAD.WIDE.U32 R4, R3, R20, RZ ;  /* 0x0000001403047225 */ /* 0x000fe200078e00ff */
[----:B------:R-:W-:-:S03]  /*65a0*/  MOV R8, R7 ;  /* 0x0000000700087202 */ /* 0x000fc60000000f00 */
[----:B------:R-:W-:Y:S01]  /*65b0*/  IMAD.X R9, RZ, RZ, RZ, P0 ;  /* 0x000000ffff097224 */ /* 0x000fe200000e06ff */
[----:B------:R-:W-:-:S05]  /*65c0*/  IADD3 RZ, P0, R5, R6, RZ ;  /* 0x0000000605ff7210 */ /* 0x000fca0007f1e0ff */
[----:B------:R-:W-:-:S08]  /*65d0*/  IMAD.WIDE.U32.X R4, R11, R21, R8, P0 ;  /* 0x000000150b047225 */ /* 0x000fd000000e0408 */
.L_x_128:
[----:B------:R-:W-:Y:S01]  /*65e0*/  ISETP.NE.AND P0, PT, R2, 0x1, PT ;  /* 0x000000010200780c */ /* 0x000fe20003f05270 */
[----:B------:R-:W-:Y:S01]  /*65f0*/  IMAD.MOV R15, RZ, RZ, -R15 ;  /* 0x000000ffff0f7224 */ /* 0x000fe200078e0a0f */
[----:B-1----:R-:W-:Y:S02]  /*6600*/  SHF.R.U64 R0, R4, R27, R5 ;  /* 0x0000001b04007219 */ /* 0x002fe40000001205 */
[----:B------:R-:W-:Y:S02]  /*6610*/  LOP3.LUT R23, R10, R23, RZ, 0xc0, !PT ;  /* 0x000000170a177212 */ /* 0x000fe400078ec0ff */
[----:B------:R-:W-:Y:S01]  /*6620*/  IADD3 R5, R25, -0x1, RZ ;  /* 0xffffffff19057810 */ /* 0x000fe20007ffe0ff */
[----:B------:R-:W-:Y:S01]  /*6630*/  IMAD.MOV R3, RZ, RZ, -R0 ;  /* 0x000000ffff037224 */ /* 0x000fe200078e0a00 */
[----:B------:R-:W-:Y:S01]  /*6640*/  R2UR UR43, R31 ;  /* 0x000000001f2b72ca */ /* 0x000fe200000e0000 */
[----:B------:R-:W-:Y:S01]  /*6650*/  IMAD R23, R29, R0, R23 ;  /* 0x000000001d177224 */ /* 0x000fe200078e0217 */
[----:B------:R-:W-:Y:S01]  /*6660*/  LOP3.LUT R5, R12, R5, RZ, 0xc0, !PT ;  /* 0x000000050c057212 */ /* 0x000fe200078ec0ff */
[----:B--2---:R-:W-:Y:S01]  /*6670*/  IMAD R0, R3, R28, R14 ;  /* 0x0000001c03007224 */ /* 0x004fe200078e020e */
[----:B------:R-:W-:Y:S01]  /*6680*/  MOV R3, 0x1 ;  /* 0x0000000100037802 */ /* 0x000fe20000000f00 */
[----:B------:R-:W-:-:S02]  /*6690*/  @P0 IMAD R26, R24, R15, R13 ;  /* 0x0000000f181a0224 */ /* 0x000fc400078e020d */
[----:B------:R-:W-:Y:S02]  /*66a0*/  IMAD R0, R0, R25, R5 ;  /* 0x0000001900007224 */ /* 0x000fe400078e0205 */
[----:B------:R-:W-:-:S05]  /*66b0*/  IMAD R23, R23, R30, R26 ;  /* 0x0000001e17177224 */ /* 0x000fca00078e021a */
[----:B------:R-:W-:Y:S02]  /*66c0*/  SEL R156, R0, R23, !P0 ;  /* 0x00000017009c7207 */ /* 0x000fe40004000000 */
[----:B------:R-:W-:-:S07]  /*66d0*/  SEL R23, R23, R0, !P0 ;  /* 0x0000000017177207 */ /* 0x000fce0004000000 */
.L_x_126:
[----:B------:R-:W-:Y:S01]  /*66e0*/  UIADD3 UR50, UR51, UR50, URZ ;  /* 0x0000003233327290 */ /* 0x000fe2000fffe03f */
[----:B------:R-:W-:Y:S01]  /*66f0*/  LOP3.LUT P0, RZ, R3, 0xff, RZ, 0xc0, !PT ;  /* 0x000000ff03ff7812 */ /* 0x000fe2000780c0ff */
[----:B------:R-:W-:Y:S02]  /*6700*/  UIADD3 UR44, UR44, 0x8, URZ ;  /* 0x000000082c2c7890 */ /* 0x000fe4000fffe03f */
[----:B------:R-:W-:Y:S02]  /*6710*/  USHF.R.U32.HI UR4, URZ, 0x2, UR50 ;  /* 0x000000023f047899 */ /* 0x000fe40008011632 */
[----:B------:R-:W-:Y:S02]  /*6720*/  UISETP.GT.U32.AND UP0, UPT, UR50, 0x3, UPT ;  /* 0x000000033200788c */ /* 0x000fe4000bf04070 */
[----:B------:R-:W-:Y:S02]  /*6730*/  ULOP3.LUT UR4, UR4, 0x1, URZ, 0xc0, !UPT ;  /* 0x0000000104047892 */ /* 0x000fe4000f8ec03f */
[----:B------:R-:W-:-:S02]  /*6740*/  UISETP.LT.U32.AND UP1, UPT, UR51, 0x4, UP0 ;  /* 0x000000043300788c */ /* 0x000fc40008721070 */
[----:B------:R-:W-:Y:S02]  /*6750*/  UISETP.NE.U32.AND UP2, UPT, UR4, 0x1, UPT ;  /* 0x000000010400788c */ /* 0x000fe4000bf45070 */
[----:B------:R-:W-:Y:S02]  /*6760*/  USEL UR5, URZ, 0x1, !UP1 ;  /* 0x000000013f057887 */ /* 0x000fe4000c800000 */
[----:B------:R-:W-:Y:S02]  /*6770*/  UISETP.GT.U32.AND UP0, UPT, UR51, 0x3, !UP2 ;  /* 0x000000033300788c */ /* 0x000fe4000d704070 */
[----:B------:R-:W-:Y:S02]  /*6780*/  ULOP3.LUT UR50, UR50, 0x3, URZ, 0xc0, !UPT ;  /* 0x0000000332327892 */ /* 0x000fe4000f8ec03f */
[----:B------:R-:W-:-:S04]  /*6790*/  USEL UR4, URZ, 0x1, !UP0 ;  /* 0x000000013f047887 */ /* 0x000fc8000c000000 */
[----:B------:R-:W-:Y:S01]  /*67a0*/  ULOP3.LUT UR45, UR4, UR45, UR5, 0x96, !UPT ;  /* 0x0000002d042d7292 */ /* 0x000fe2000f8e9605 */
[----:B------:R-:W-:Y:S11]  /*67b0*/  @P0 BRA `(.L_x_129) ;  /* 0xffffffac00240947 */ /* 0x000ff6000383ffff */
[----:B------:R-:W-:-:S13]  /*67c0*/  PLOP3.LUT P0, PT, PT, PT, PT, 0x8, 0x0 ;  /* 0x000000000000781c */ /* 0x000fda0003f0e170 */
.L_x_17:
[----:B------:R-:W-:Y:S05]  /*67d0*/  @P0 BRA `(.L_x_9) ;  /* 0x0000003000180947 */ /* 0x000fea0003800000 */
[----:B------:R-:W-:Y:S01]  /*67e0*/  ULDC.64 UR6, c[0x0][0x588] ;  /* 0x0001620000067ab9 */ /* 0x000fe20000000a00 */
[----:B------:R-:W-:Y:S01]  /*67f0*/  ISETP.NE.AND.EX P1, PT, R160, RZ, PT, P1 ;  /* 0x000000ffa000720c */ /* 0x000fe20003f25310 */
[----:B------:R-:W-:-:S04]  /*6800*/  DEPBAR.LE SB0, 0x0 ;  /* 0x000080000000791a */ /* 0x000fc80000000000 */
[----:B------:R-:W-:Y:S01]  /*6810*/  ISETP.NE.U32.AND P0, PT, RZ, UR6, PT ;  /* 0x00000006ff007c0c */ /* 0x000fe2000bf05070 */
[----:B------:R-:W-:Y:S03]  /*6820*/  BSSY B0, `(.L_x_130) ;  /* 0x0000014000007945 */ /* 0x000fe60003800000 */
[----:B------:R-:W-:-:S13]  /*6830*/  ISETP.NE.AND.EX P0, PT, RZ, UR7, PT, P0 ;  /* 0x00000007ff007c0c */ /* 0x000fda000bf05300 */
[----:B------:R-:W-:Y:S05]  /*6840*/  @P0 BRA P1, `(.L_x_131) ;  /* 0x0000000000440947 */ /* 0x000fea0000800000 */
[----:B------:R-:W-:-:S04]  /*6850*/  ISETP.NE.U32.AND P0, PT, R159, RZ, PT ;  /* 0x000000ff9f00720c */ /* 0x000fc80003f05070 */
[----:B------:R-:W-:-:S13]  /*6860*/  ISETP.NE.AND.EX P0, PT, R160, RZ, PT, P0 ;  /* 0x000000ffa000720c */ /* 0x000fda0003f05300 */
[----:B------:R-:W-:Y:S05]  /*6870*/  @!P0 BRA `(.L_x_132) ;  /* 0x00000000002c8947 */ /* 0x000fea0003800000 */
[----:B------:R-:W-:-:S13]  /*6880*/  LOP3.LUT P0, RZ, R152, 0xff, RZ, 0xc0, !PT ;  /* 0x000000ff98ff7812 */ /* 0x000fda000780c0ff */
[----:B------:R-:W-:Y:S05]  /*6890*/  @!P0 BRA `(.L_x_133) ;  /* 0x0000000000108947 */ /* 0x000fea0003800000 */
[----:B-----5:R-:W-:-:S13]  /*68a0*/  FSETP.NEU.AND P0, PT, R154, RZ, PT ;  /* 0x000000ff9a00720b */ /* 0x020fda0003f0d000 */
[----:B------:R-:W-:Y:S05]  /*68b0*/  @!P0 BREAK B0 ;  /* 0x0000000000008942 */ /* 0x000fea0003800000 */
[----:B------:R-:W-:Y:S05]  /*68c0*/  @P0 BRA `(.L_x_131) ;  /* 0x0000000000240947 */ /* 0x000fea0003800000 */
[----:B------:R-:W-:Y:S05]  /*68d0*/  BRA `(.L_x_9) ;  /* 0x0000002c00d87947 */ /* 0x000fea0003800000 */
.L_x_133:
[----:B------:R-:W-:-:S04]  /*68e0*/  ISETP.NE.U32.AND P0, PT, RZ, UR6, PT ;  /* 0x00000006ff007c0c */ /* 0x000fc8000bf05070 */
[----:B------:R-:W-:-:S13]  /*68f0*/  ISETP.NE.AND.EX P0, PT, RZ, UR7, PT, P0 ;  /* 0x00000007ff007c0c */ /* 0x000fda000bf05300 */
[----:B------:R-:W-:Y:S05]  /*6900*/  @!P0 BREAK B0 ;  /* 0x0000000000008942 */ /* 0x000fea0003800000 */
[----:B------:R-:W-:Y:S05]  /*6910*/  @P0 BRA `(.L_x_131) ;  /* 0x0000000000100947 */ /* 0x000fea0003800000 */
[----:B------:R-:W-:Y:S05]  /*6920*/  BRA `(.L_x_9) ;  /* 0x0000002c00c47947 */ /* 0x000fea0003800000 */
.L_x_132:
[----:B-----5:R-:W-:-:S13]  /*6930*/  FSETP.NEU.AND P0, PT, R154, RZ, PT ;  /* 0x000000ff9a00720b */ /* 0x020fda0003f0d000 */
[----:B------:R-:W-:Y:S05]  /*6940*/  @!P0 BREAK B0 ;  /* 0x0000000000008942 */ /* 0x000fea0003800000 */
[----:B------:R-:W-:Y:S05]  /*6950*/  @!P0 BRA `(.L_x_9) ;  /* 0x0000002c00b88947 */ /* 0x000fea0003800000 */
.L_x_131:
[----:B------:R-:W-:Y:S05]  /*6960*/  BSYNC B0 ;  /* 0x0000000000007941 */ /* 0x000fea0003800000 */
.L_x_130:
[----:B------:R-:W-:-:S04]  /*6970*/  LOP3.LUT R19, R19, 0x1, RZ, 0xfc, !PT ;  /* 0x0000000113137812 */ /* 0x000fc800078efcff */
[----:B------:R-:W-:-:S13]  /*6980*/  ISETP.NE.AND P0, PT, R19, 0x3, PT ;  /* 0x000000031300780c */ /* 0x000fda0003f05270 */
[----:B------:R-:W-:Y:S05]  /*6990*/  @!P0 BRA `(.L_x_134) ;  /* 0x0000000000048947 */ /* 0x000fea0003800000 */
[----:B------:R-:W-:Y:S01]  /*69a0*/  BPT.TRAP 0x1 ;  /* 0x000000040000795c */ /* 0x000fe20000300000 */
.L_x_134:
[----:B------:R-:W3:Y:S01]  /*69b0*/  S2UR UR5, SR_CgaCtaId ;  /* 0x00000000000579c3 */ /* 0x000ee20000008800 */
[----:B------:R-:W-:Y:S02]  /*69c0*/  UMOV UR4, 0x400 ;  /* 0x0000040000047882 */ /* 0x000fe40000000000 */
[----:B---3--:R-:W-:-:S04]  /*69d0*/  ULEA UR4, UR5, UR4, 0x18 ;  /* 0x0000000405047291 */ /* 0x008fc8000f8ec03f */
[----:B------:R-:W-:-:S04]  /*69e0*/  ULEA UR4, UR36, UR4, 0x3 ;  /* 0x0000000424047291 */ /* 0x000fc8000f8e183f */
[----:B------:R-:W-:-:S04]  /*69f0*/  UIADD3 UR4, UR4, 0x60, URZ ;  /* 0x0000006004047890 */ /* 0x000fc8000fffe03f */
[----:B------:R-:W-:-:S09]  /*6a00*/  UPRMT UR4, UR5, 0x654, UR4 ;  /* 0x0000065405047896 */ /* 0x000fd20008000004 */
[----:B------:R-:W-:Y:S01]  /*6a10*/  SYNCS.ARRIVE.TRANS64.RED.A1T0 RZ, [UR4], RZ ;  /* 0x000000ffffff79a7 */ /* 0x000fe20008100404 */
[----:B------:R-:W-:Y:S05]  /*6a20*/  BRA `(.L_x_9) ;  /* 0x0000002c00847947 */ /* 0x000fea0003800000 */
.L_x_8:
[----:B------:R-:W-:Y:S01]  /*6a30*/  ULDC.64 UR4, c[0x0][0x8f8] ;  /* 0x00023e0000047ab9 */ /* 0x000fe20000000a00 */
[----:B------:R-:W-:Y:S01]  /*6a40*/  PRMT R11, RZ, 0x7610, R11 ;  /* 0x00007610ff0b7816 */ /* 0x000fe2000000000b */
[----:B------:R-:W-:Y:S01]  /*6a50*/  IMAD.MOV.U32 R7, RZ, RZ, -0x1 ;  /* 0xffffffffff077424 */ /* 0x000fe200078e00ff */
[----:B------:R-:W-:Y:S01]  /*6a60*/  ISETP.GE.U32.AND P0, PT, R16, UR4, PT ;  /* 0x0000000410007c0c */ /* 0x000fe2000bf06070 */
[----:B------:R-:W-:Y:S01]  /*6a70*/  IMAD.MOV.U32 R13, RZ, RZ, -0x1 ;  /* 0xffffffffff0d7424 */ /* 0x000fe200078e00ff */
[----:B------:R-:W-:Y:S02]  /*6a80*/  MOV R6, 0xffffffff ;  /* 0xffffffff00067802 */ /* 0x000fe40000000f00 */
[----:B------:R-:W-:-:S13]  /*6a90*/  ISETP.GE.U32.AND.EX P0, PT, R17, UR5, PT, P0 ;  /* 0x0000000511007c0c */ /* 0x000fda000bf06100 */
        /* <DEDUP_REMOVED lines=10> */
[----:B-1----:R-:W-:-:S04]  /*6b40*/  IADD3 R11, P0, R16, R7, RZ ;  /* 0x00000007100b7210 */ /* 0x002fc80007f1e0ff */
        /* <DEDUP_REMOVED lines=8> */
.L_x_136:
[-CC-:B------:R-:W-:Y:S01]  /*6bd0*/  SHF.R.U64 R20, R14, R24.reuse, R15.reuse ;  /* 0x000000180e147219 */ /* 0x180fe2000000120f */
[----:B------:R-:W1:Y:S01]  /*6be0*/  LDC R28, c[0x0][0x8c0] ;  /* 0x00023000ff1c7b82 */ /* 0x000e620000000800 */
[----:B------:R-:W-:Y:S01]  /*6bf0*/  SHF.R.U32.HI R6, RZ, R24, R15 ;  /* 0x00000018ff067219 */ /* 0x000fe2000001160f */
[----:B------:R-:W-:Y:S01]  /*6c00*/  ULDC UR4, c[0x0][0x150] ;  /* 0x0000540000047ab9 */ /* 0x000fe20000000800 */
[----:B------:R-:W-:Y:S02]  /*6c10*/  IADD3 R9, P0, RZ, -R20, RZ ;  /* 0x80000014ff097210 */ /* 0x000fe40007f1e0ff */
[----:B------:R-:W-:Y:S02]  /*6c20*/  I2FP.F32.U32 R11, R8 ;  /* 0x00000008000b7245 */ /* 0x000fe40000201000 */
[----:B------:R-:W-:Y:S01]  /*6c30*/  MOV R13, 0xffffffff ;  /* 0xffffffff000d7802 */ /* 0x000fe20000000f00 */
[----:B------:R-:W2:Y:S01]  /*6c40*/  LDC.64 R30, c[0x0][0x8e8] ;  /* 0x00023a00ff1e7b82 */ /* 0x000ea20000000a00 */
[----:B------:R-:W-:-:S02]  /*6c50*/  IMAD.X R7, RZ, RZ, ~R6, P0 ;  /* 0x000000ffff077224 */ /* 0x000fc400000e0e06 */
[----:B------:R-:W-:Y:S01]  /*6c60*/  FMUL R11, R11, UR4 ;  /* 0x000000040b0b7c20 */ /* 0x000fe20008400000 */
[----:B------:R-:W-:Y:S01]  /*6c70*/  ULDC UR4, c[0x0][0x154] ;  /* 0x0000550000047ab9 */ /* 0x000fe20000000800 */
[-C--:B------:R-:W-:Y:S02]  /*6c80*/  IMAD R12, R7, R26.reuse, RZ ;  /* 0x0000001a070c7224 */ /* 0x080fe400078e02ff */
[C---:B------:R-:W-:Y:S01]  /*6c90*/  IMAD.WIDE.U32 R6, R9.reuse, R26, R16 ;  /* 0x0000001a09067225 */ /* 0x040fe200078e0010 */
[----:B------:R-:W3:Y:S01]  /*6ca0*/  LDC R24, c[0x0][0x8b0] ;  /* 0x00022c00ff187b82 */ /* 0x000ee20000000800 */
[----:B------:R-:W4:Y:S02]  /*6cb0*/  F2I.U32.TRUNC.NTZ R11, R11 ;  /* 0x0000000b000b7305 */ /* 0x000f24000020f000 */
[----:B------:R-:W-:-:S05]  /*6cc0*/  IMAD R9, R9, R27, R12 ;  /* 0x0000001b09097224 */ /* 0x000fca00078e020c */
[----:B------:R-:W-:Y:S01]  /*6cd0*/  IADD3 R7, R7, R9, RZ ;  /* 0x0000000907077210 */ /* 0x000fe20007ffe0ff */
[----:B------:R-:W3:Y:S03]  /*6ce0*/  LDC R25, c[0x0][0x148] ;  /* 0x00005200ff197b82 */ /* 0x000ee60000000800 */
[--C-:B-1----:R-:W-:Y:S02]  /*6cf0*/  SHF.R.U64 R14, R6, R28, R7.reuse ;  /* 0x0000001c060e7219 */ /* 0x102fe40000001207 */
[----:B------:R-:W-:Y:S02]  /*6d00*/  I2FP.F32.U32 R6, R10 ;  /* 0x0000000a00067245 */ /* 0x000fe40000201000 */
[----:B--2---:R-:W-:Y:S01]  /*6d10*/  ISETP.NE.U32.AND P0, PT, R30, RZ, PT ;  /* 0x000000ff1e00720c */ /* 0x004fe20003f05070 */
[----:B------:R-:W1:Y:S01]  /*6d20*/  LDC R9, c[0x0][0x144] ;  /* 0x00005100ff097b82 */ /* 0x000e620000000800 */
[----:B------:R-:W-:Y:S01]  /*6d30*/  SHF.R.U32.HI R7, RZ, R28, R7 ;  /* 0x0000001cff077219 */ /* 0x000fe20000011607 */
[----:B------:R-:W-:Y:S01]  /*6d40*/  FMUL R12, R6, UR4 ;  /* 0x00000004060c7c20 */ /* 0x000fe20008400000 */
[----:B------:R-:W-:Y:S01]  /*6d50*/  ISETP.NE.AND.EX P0, PT, R31, RZ, PT, P0 ;  /* 0x000000ff1f00720c */ /* 0x000fe20003f05300 */
[----:B------:R-:W-:Y:S01]  /*6d60*/  ULDC UR4, c[0x0][0x900] ;  /* 0x0002400000047ab9 */ /* 0x000fe20000000800 */
[----:B----4-:R-:W-:Y:S01]  /*6d70*/  IMAD.MOV R11, RZ, RZ, -R11 ;  /* 0x000000ffff0b7224 */ /* 0x010fe200078e0a0b */
[----:B------:R-:W-:-:S02]  /*6d80*/  SHF.L.U32 R32, R13, UR4, RZ ;  /* 0x000000040d207c19 */ /* 0x000fc400080006ff */
[----:B------:R-:W2:Y:S01]  /*6d90*/  LDC R26, c[0x0][0x8a8] ;  /* 0x00022a00ff1a7b82 */ /* 0x000ea20000000800 */
[-CC-:B---3--:R-:W-:Y:S02]  /*6da0*/  SHF.R.U64 R21, R14, R24.reuse, R7.reuse ;  /* 0x000000180e157219 */ /* 0x188fe40000001207 */
[----:B------:R-:W-:Y:S02]  /*6db0*/  SHF.R.U32.HI R6, RZ, R24, R7 ;  /* 0x00000018ff067219 */ /* 0x000fe40000011607 */
[----:B------:R3:W4:Y:S02]  /*6dc0*/  F2I.U32.TRUNC.NTZ R24, R12 ;  /* 0x0000000c00187305 */ /* 0x000724000020f000 */
[--C-:B------:R-:W-:Y:S01]  /*6dd0*/  SHF.R.U64 R23, R21, UR4, R6.reuse ;  /* 0x0000000415177c19 */ /* 0x100fe20008001206 */
[----:B------:R-:W2:Y:S01]  /*6de0*/  LDC R27, c[0x0][0x8f0] ;  /* 0x00023c00ff1b7b82 */ /* 0x000ea20000000800 */
[----:B------:R-:W-:-:S03]  /*6df0*/  SHF.R.U32.HI R7, RZ, UR4, R6 ;  /* 0x00000004ff077c19 */ /* 0x000fc60008011606 */
[----:B------:R-:W-:-:S04]  /*6e00*/  IMAD.MOV.U32 R6, RZ, RZ, R23 ;  /* 0x000000ffff067224 */ /* 0x000fc800078e0017 */
[----:B------:R-:W2:Y:S01]  /*6e10*/  LDC R29, c[0x0][0x8e0] ;  /* 0x00023800ff1d7b82 */ /* 0x000ea20000000800 */
[----:B-1----:R-:W-:-:S07]  /*6e20*/  IMAD R28, R9, R11, R8 ;  /* 0x0000000b091c7224 */ /* 0x002fce00078e0208 */
        /* <DEDUP_REMOVED lines=12> */
.L_x_137:
[----:B------:R-:W-:Y:S01]  /*6ef0*/  ISETP.NE.AND P0, PT, R2, 0x1, PT ;  /* 0x000000010200780c */ /* 0x000fe20003f05270 */
[----:B------:R-:W-:Y:S01]  /*6f00*/  USHF.L.U32 UR4, UR38, UR4, URZ ;  /* 0x0000000426047299 */ /* 0x000fe2000800063f */
[----:B------:R-:W-:Y:S01]  /*6f10*/  LOP3.LUT R32, RZ, R32, RZ, 0x33, !PT ;  /* 0x00000020ff207212 */ /* 0x000fe200078e33ff */
[----:B------:R-:W-:Y:S01]  /*6f20*/  IMAD.MOV R24, RZ, RZ, -R24 ;  /* 0x000000ffff187224 */ /* 0x000fe200078e0a18 */
[----:B--2---:R-:W-:Y:S01]  /*6f30*/  SHF.R.U64 R7, R6, R27, R7 ;  /* 0x0000001b06077219 */ /* 0x004fe20000001207 */
[----:B------:R-:W-:Y:S01]  /*6f40*/  IMAD.MOV.U32 R13, RZ, RZ, R20 ;  /* 0x000000ffff0d7224 */ /* 0x000fe200078e0014 */
[----:B------:R-:W-:Y:S02]  /*6f50*/  LOP3.LUT R6, R21, R32, RZ, 0xc0, !PT ;  /* 0x0000002015067212 */ /* 0x000fe400078ec0ff */
[----:B------:R-:W-:Y:S01]  /*6f60*/  IADD3 R9, R26, -0x1, RZ ;  /* 0xffffffff1a097810 */ /* 0x000fe20007ffe0ff */
[----:B------:R-:W-:Y:S01]  /*6f70*/  IMAD.MOV R8, RZ, RZ, -R7 ;  /* 0x000000ffff087224 */ /* 0x000fe200078e0a07 */
[----:B------:R-:W-:Y:S01]  /*6f80*/  MOV R11, 0x1 ;  /* 0x00000001000b7802 */ /* 0x000fe20000000f00 */
[----:B------:R-:W-:Y:S01]  /*6f90*/  IMAD R7, R7, UR4, R6 ;  /* 0x0000000407077c24 */ /* 0x000fe2000f8e0206 */
[----:B------:R-:W-:Y:S01]  /*6fa0*/  LOP3.LUT R9, R14, R9, RZ, 0xc0, !PT ;  /* 0x000000090e097212 */ /* 0x000fe200078ec0ff */
[----:B------:R-:W-:-:S02]  /*6fb0*/  @P0 IMAD R28, R25, R24, R10 ;  /* 0x00000018191c0224 */ /* 0x000fc400078e020a */
[----:B------:R-:W-:Y:S02]  /*6fc0*/  IMAD R6, R8, R29, R23 ;  /* 0x0000001d08067224 */ /* 0x000fe400078e0217 */
[----:B-1----:R-:W-:Y:S02]  /*6fd0*/  IMAD R7, R7, R33, R28 ;  /* 0x0000002107077224 */ /* 0x002fe400078e021c */
[----:B------:R-:W-:-:S05]  /*6fe0*/  IMAD R8, R6, R26, R9 ;  /* 0x0000001a06087224 */ /* 0x000fca00078e0209 */
[----:B------:R-:W-:Y:S02]  /*6ff0*/  SEL R6, R8, R7, !P0 ;  /* 0x0000000708067207 */ /* 0x000fe40004000000 */
[----:B------:R-:W-:-:S07]  /*7000*/  SEL R7, R7, R8, !P0 ;  /* 0x0000000807077207 */ /* 0x000fce0004000000 */
.L_x_135:
[----:B------:R-:W-:-:S08]  /*7010*/  NOP ;  /* 0x0000000000007918 */ /* 0x000fd00000000000 */
[----:B------:R-:W1:-:S00]  /*7020*/  USETMAXREG.DEALLOC.CTAPOOL 0x28 ;  /* 0x00000028000079c8 */ /* 0x000e4000080e0500 */
[----:B-1----:R-:W-:-:S13]  /*7030*/  ISETP.NE.AND P0, PT, R0, 0x1, PT ;  /* 0x000000010000780c */ /* 0x002fda0003f05270 */
[----:B------:R-:W-:Y:S05]  /*7040*/  @!P0 BRA `(.L_x_9) ;  /* 0x0000002400fc8947 */ /* 0x000fea0003800000 */
[----:B------:R-:W-:Y:S05]  /*7050*/  @!P3 BRA `(.L_x_138) ;  /* 0x000000180018b947 */ /* 0x000fea0003800000 */
[----:B------:R-:W-:-:S04]  /*7060*/  PRMT R3, R3, 0x9910, RZ ;  /* 0x0000991003037816 */ /* 0x000fc800000000ff */
[----:B------:R-:W-:-:S04]  /*7070*/  ISETP.NE.AND P0, PT, R3, RZ, PT ;  /* 0x000000ff0300720c */ /* 0x000fc80003f05270 */
[----:B------:R-:W-:-:S13]  /*7080*/  ISETP.NE.OR P0, PT, R0, 0x2, !P0 ;  /* 0x000000020000780c */ /* 0x000fda0004705670 */
[----:B------:R-:W-:Y:S05]  /*7090*/  @P0 BRA `(.L_x_9) ;  /* 0x0000002400e80947 */ /* 0x000fea0003800000 */
[----:B------:R-:W-:-:S13]  /*70a0*/  LOP3.LUT P1, RZ, R11, 0xff, RZ, 0xc0, !PT ;  /* 0x000000ff0bff7812 */ /* 0x000fda000782c0ff */
[----:B------:R-:W-:Y:S05]  /*70b0*/  @!P1 BRA `(.L_x_139) ;  /* 0x0000000000189947 */ /* 0x000fea0003800000 */
[----:B------:R-:W-:Y:S01]  /*70c0*/  UMOV UR4, 0x400 ;  /* 0x0000040000047882 */ /* 0x000fe20000000000 */
[----:B------:R-:W-:Y:S01]  /*70d0*/  MOV R0, RZ ;  /* 0x000000ff00007202 */ /* 0x000fe20000000f00 */
[----:B------:R-:W-:-:S03]  /*70e0*/  ULEA UR4, UR37, UR4, 0x18 ;  /* 0x0000000425047291 */ /* 0x000fc6000f8ec03f */
[----:B------:R-:W-:-:S06]  /*70f0*/  SHF.L.U32 R0, R0, 0x1f, RZ ;  /* 0x0000001f00007819 */ /* 0x000fcc00000006ff */
[----:B------:R-:W1:Y:S02]  /*7100*/  SYNCS.PHASECHK.TRANS64.TRYWAIT P0, [UR4+0x88], R0 ;  /* 0x00008800ff0075a7 */ /* 0x000e640008000144 */
[----:B-1----:R-:W-:Y:S05]  /*7110*/  @!P0 BRA `(.L_x_140) ;  /* 0x0000002800a08947 */ /* 0x002fea0003800000 */
.L_x_139:
[----:B------:R-:W-:Y:S01]  /*7120*/  PRMT R8, RZ, 0x7610, R8 ;  /* 0x00007610ff087816 */ /* 0x000fe20000000008 */
[----:B------:R-:W-:Y:S06]  /*7130*/  @P2 BRA `(.L_x_141) ;  /* 0x0000000000242947 */ /* 0x000fec0003800000 */
[----:B------:R-:W-:Y:S02]  /*7140*/  ULDC.64 UR4, c[0x0][0x588] ;  /* 0x0001620000047ab9 */ /* 0x000fe40000000a00 */
[----:B------:R-:W-:-:S04]  /*7150*/  ISETP.NE.U32.AND P0, PT, RZ, UR4, PT ;  /* 0x00000004ff007c0c */ /* 0x000fc8000bf05070 */
[----:B------:R-:W-:-:S13]  /*7160*/  ISETP.NE.AND.EX P0, PT, RZ, UR5, PT, P0 ;  /* 0x00000005ff007c0c */ /* 0x000fda000bf05300 */
[----:B------:R-:W-:Y:S05]  /*7170*/  @!P0 BRA `(.L_x_142) ;  /* 0x00000000000c8947 */ /* 0x000fea0003800000 */
[----:B------:R2:W5:Y:S01]  /*7180*/  LDG.E R12, desc[UR48][R4.64] ;  /* 0x00000030040c7981 */ /* 0x000562000c1e1900 */
[----:B------:R-:W-:Y:S01]  /*7190*/  IMAD.MOV.U32 R8, RZ, RZ, 0x1 ;  /* 0x00000001ff087424 */ /* 0x000fe200078e00ff */
[----:B------:R-:W-:Y:S06]  /*71a0*/  BRA `(.L_x_141) ;  /* 0x0000000000087947 */ /* 0x000fec0003800000 */
.L_x_142:
[----:B------:R-:W3:Y:S01]  /*71b0*/  LDC R12, c[0x0][0x580] ;  /* 0x00016000ff0c7b82 */ /* 0x000ee20000000800 */
[----:B------:R-:W-:-:S07]  /*71c0*/  MOV R8, 0x1 ;  /* 0x0000000100087802 */ /* 0x000fce0000000f00 */
.L_x_141:
[----:B------:R-:W-:Y:S05]  /*71d0*/  @!P1 BRA `(.L_x_143) ;  /* 0x0000001400409947 */ /* 0x000fea0003800000 */
[----:B-1----:R-:W1:Y:S01]  /*71e0*/  LDC R3, c[0x0][0x8a8] ;  /* 0x00022a00ff037b82 */ /* 0x002e620000000800 */
[----:B------:R-:W-:Y:S01]  /*71f0*/  IMAD.MOV.U32 R0, RZ, RZ, -0x1 ;  /* 0xffffffffff007424 */ /* 0x000fe200078e00ff */
[----:B------:R-:W-:Y:S01]  /*7200*/  ULDC UR4, c[0x0][0x900] ;  /* 0x0002400000047ab9 */ /* 0x000fe20000000800 */
[----:B------:R-:W-:Y:S01]  /*7210*/  LOP3.LUT R9, R19, 0x2, RZ, 0xfc, !PT ;  /* 0x0000000213097812 */ /* 0x000fe200078efcff */
[----:B------:R-:W-:Y:S02]  /*7220*/  USHF.L.U32 UR21, UR38, UR4, URZ ;  /* 0x0000000426157299 */ /* 0x000fe4000800063f */
[----:B------:R-:W-:Y:S01]  /*7230*/  SHF.L.U32 R0, R0, UR4, RZ ;  /* 0x0000000400007c19 */ /* 0x000fe200080006ff */
[----:B------:R-:W-:Y:S01]  /*7240*/  ULDC.64 UR22, c[0x0][0x198] ;  /* 0x0000660000167ab9 */ /* 0x000fe20000000a00 */
[----:B------:R-:W-:Y:S01]  /*7250*/  ULDC.64 UR4, c[0x0][0x588] ;  /* 0x0001620000047ab9 */ /* 0x000fe20000000a00 */
[----:B------:R-:W-:Y:S01]  /*7260*/  ULDC.64 UR6, c[0x0][0x8f8] ;  /* 0x00023e0000067ab9 */ /* 0x000fe20000000a00 */
[----:B------:R-:W-:Y:S01]  /*7270*/  LOP3.LUT R0, RZ, R0, RZ, 0x33, !PT ;  /* 0x00000000ff007212 */ /* 0x000fe200078e33ff */
[----:B------:R-:W-:Y:S01]  /*7280*/  ULDC.64 UR14, c[0x0][0x590] ;  /* 0x00016400000e7ab9 */ /* 0x000fe20000000a00 */
[----:B-1----:R-:W-:-:S07]  /*7290*/  IADD3 R3, R3, -0x1, RZ ;  /* 0xffffffff03037810 */ /* 0x002fce0007ffe0ff */
.L_x_199:
[----:B------:R-:W-:Y:S02]  /*72a0*/  ISETP.NE.U32.AND P0, PT, RZ, UR14, PT ;  /* 0x0000000eff007c0c */ /* 0x000fe4000bf05070 */
[----:B------:R-:W-:Y:S02]  /*72b0*/  R2UR UR43, R7 ;  /* 0x00000000072b72ca */ /* 0x000fe400000e0000 */
[----:B------:R-:W-:Y:S02]  /*72c0*/  R2UR UR42, R6 ;  /* 0x00000000062a72ca */ /* 0x000fe400000e0000 */
[----:B------:R-:W-:-:S09]  /*72d0*/  ISETP.NE.AND.EX P0, PT, RZ, UR15, PT, P0 ;  /* 0x0000000fff007c0c */ /* 0x000fd2000bf05300 */
[----:B------:R-:W-:Y:S02]  /*72e0*/  USHF.L.U32 UR43, UR43, 0x7, URZ ;  /* 0x000000072b2b7899 */ /* 0x000fe4000800063f */
[----:B------:R-:W-:Y:S02]  /*72f0*/  USHF.L.U32 UR42, UR42, 0x8, URZ ;  /* 0x000000082a2a7899 */ /* 0x000fe4000800063f */
[----:B---34-:R-:W-:Y:S10]  /*7300*/  @!P0 BRA `(.L_x_144) ;  /* 0x00000000002c8947 */ /* 0x018ff40003800000 */
[----:B------:R-:W-:-:S04]  /*7310*/  ISETP.NE.U32.AND P1, PT, RZ, UR4, PT ;  /* 0x00000004ff007c0c */ /* 0x000fc8000bf25070 */
[----:B------:R-:W-:-:S13]  /*7320*/  ISETP.NE.AND.EX P1, PT, RZ, UR5, PT, P1 ;  /* 0x00000005ff007c0c */ /* 0x000fda000bf25310 */
[----:B------:R-:W-:Y:S05]  /*7330*/  @!P1 BRA `(.L_x_145) ;  /* 0x0000000000189947 */ /* 0x000fea0003800000 */
[----:B--2---:R-:W1:Y:S01]  /*7340*/  LDC.64 R4, c[0x0][0x588] ;  /* 0x00016200ff047b82 */ /* 0x004e620000000a00 */
[----:B------:R-:W-:-:S04]  /*7350*/  IMAD R7, R13, UR14, RZ ;  /* 0x0000000e0d077c24 */ /* 0x000fc8000f8e02ff */
[----:B-1----:R-:W-:-:S05]  /*7360*/  IMAD.WIDE R4, R7, 0x4, R4 ;  /* 0x0000000407047825 */ /* 0x002fca00078e0204 */
[----:B---3-5:R4:W5:Y:S01]  /*7370*/  LDG.E R12, desc[UR48][R4.64] ;  /* 0x00000030040c7981 */ /* 0x028962000c1e1900 */
[----:B------:R-:W-:Y:S01]  /*7380*/  IMAD.MOV.U32 R8, RZ, RZ, 0x1 ;  /* 0x00000001ff087424 */ /* 0x000fe200078e00ff */
[----:B------:R-:W-:Y:S06]  /*7390*/  BRA `(.L_x_144) ;  /* 0x0000000000087947 */ /* 0x000fec0003800000 */
.L_x_145:
[----:B---3-5:R-:W1:Y:S01]  /*73a0*/  LDC R12, c[0x0][0x580] ;  /* 0x00016000ff0c7b82 */ /* 0x028e620000000800 */
[----:B------:R-:W-:-:S07]  /*73b0*/  MOV R8, 0x1 ;  /* 0x0000000100087802 */ /* 0x000fce0000000f00 */
.L_x_144:
[----:B------:R-:W-:Y:S05]  /*73c0*/  @!P0 BRA `(.L_x_146) ;  /* 0x00000000001c8947 */ /* 0x000fea0003800000 */
[----:B------:R-:W-:-:S13]  /*73d0*/  LOP3.LUT P2, RZ, R8, 0xff, RZ, 0xc0, !PT ;  /* 0x000000ff08ff7812 */ /* 0x000fda000784c0ff */
[----:B--2-4-:R-:W2:Y:S02]  /*73e0*/  @!P2 LDC.64 R4, c[0x0][0x588] ;  /* 0x00016200ff04ab82 */ /* 0x014ea40000000a00 */
[----:B--2---:R-:W-:-:S04]  /*73f0*/  @!P2 ISETP.NE.U32.AND P0, PT, R4, RZ, PT ;  /* 0x000000ff0400a20c */ /* 0x004fc80003f05070 */
[----:B------:R-:W-:Y:S02]  /*7400*/  @!P2 ISETP.NE.AND.EX P1, PT, R5, RZ, PT, P0 ;  /* 0x000000ff0500a20c */ /* 0x000fe40003f25300 */
[----:B-1-3-5:R-:W-:Y:S02]  /*7410*/  @P2 FSETP.EQ.AND P0, PT, R12, RZ, PT ;  /* 0x000000ff0c00220b */ /* 0x02afe40003f02000 */
[----:B------:R-:W-:Y:S01]  /*7420*/  @!P2 PLOP3.LUT P0, PT, P1, PT, PT, 0x8, 0x0 ;  /* 0x000000000000a81c */ /* 0x000fe20000f0e170 */
[----:B------:R-:W-:-:S12]  /*7430*/  BRA `(.L_x_147) ;  /* 0x0000000000047947 */ /* 0x000fd80003800000 */
.L_x_146:
[----:B-1-3-5:R-:W-:-:S13]  /*7440*/  FSETP.EQ.AND P0, PT, R12, RZ, PT ;  /* 0x000000ff0c00720b */ /* 0x02afda0003f02000 */
.L_x_147:
[----:B------:R-:W-:Y:S02]  /*7450*/  ISETP.NE.AND P2, PT, R9, 0x3, PT ;  /* 0x000000030900780c */ /* 0x000fe40003f45270 */
[----:B------:R-:W-:-:S04]  /*7460*/  ELECT P1, URZ, PT ;  /* 0x00000000003f782f */ /* 0x000fc80003820000 */
[----:B------:R-:W-:-:S07]  /*7470*/  PLOP3.LUT P0, PT, P1, P0, PT, 0x20, 0x0 ;  /* 0x000000000000781c */ /* 0x000fce0000f00470 */
[----:B------:R-:W-:Y:S06]  /*7480*/  @!P2 BRA `(.L_x_148) ;  /* 0x000000000004a947 */ /* 0x000fec0003800000 */
[----:B------:R-:W-:Y:S01]  /*7490*/  BPT.TRAP 0x1 ;  /* 0x000000040000795c */ /* 0x000fe20000300000 */
.L_x_148:
[----:B------:R-:W1:Y:S01]  /*74a0*/  S2UR UR37, SR_CgaCtaId ;  /* 0x00000000002579c3 */ /* 0x000e620000008800 */
[----:B------:R-:W-:Y:S01]  /*74b0*/  UMOV UR13, 0x400 ;  /* 0x00000400000d7882 */ /* 0x000fe20000000000 */
[----:B--2-4-:R-:W-:-:S05]  /*74c0*/  IMAD.MOV.U32 R4, RZ, RZ, 0x1 ;  /* 0x00000001ff047424 */ /* 0x014fca00078e00ff */
[----:B------:R-:W-:Y:S01]  /*74d0*/  SHF.L.U32 R4, R4, 0x1f, RZ ;  /* 0x0000001f04047819 */ /* 0x000fe200000006ff */
[----:B-1----:R-:W-:-:S09]  /*74e0*/  ULEA UR13, UR37, UR13, 0x18 ;  /* 0x0000000d250d7291 */ /* 0x002fd2000f8ec03f */
[----:B------:R-:W1:Y:S02]  /*74f0*/  SYNCS.PHASECHK.TRANS64.TRYWAIT P1, [UR13+0x60], R4 ;  /* 0x00006004ff0075a7 */ /* 0x000e64000802014d */
[----:B-1----:R-:W-:Y:S05]  /*7500*/  @!P1 BRA `(.L_x_149) ;  /* 0x0000002400bc9947 */ /* 0x002fea0003800000 */
.L_x_235:
[----:B------:R-:W-:Y:S04]  /*7510*/  BSSY B0, `(.L_x_150) ;  /* 0x000000e000007945 */ /* 0x000fe80003800000 */
[----:B------:R-:W-:Y:S05]  /*7520*/  @!P0 BRA `(.L_x_151) ;  /* 0x0000000000308947 */ /* 0x000fea0003800000 */
[----:B------:R-:W-:Y:S01]  /*7530*/  R2UR UR44, R13 ;  /* 0x000000000d2c72ca */ /* 0x000fe200000e0000 */
[----:B------:R-:W-:Y:S02]  /*7540*/  UIADD3 UR8, UP0, UR22, 0x3f0, URZ ;  /* 0x000003f016087890 */ /* 0x000fe4000ff1e03f */
[----:B------:R-:W-:Y:S02]  /*7550*/  UIADD3 UR40, UR13, 0x200, URZ ;  /* 0x000002000d287890 */ /* 0x000fe4000fffe03f */
[----:B------:R-:W-:Y:S02]  /*7560*/  UIADD3 UR41, UR13, 0x40, URZ ;  /* 0x000000400d297890 */ /* 0x000fe4000fffe03f */
[----:B------:R-:W-:Y:S01]  /*7570*/  UIADD3.X UR9, URZ, UR23, URZ, UP0, !UPT ;  /* 0x000000173f097290 */ /* 0x000fe200087fe43f */
[----:B------:R-:W-:Y:S01]  /*7580*/  UMOV UR10, 0x0 ;  /* 0x00000000000a7882 */ /* 0x000fe20000000000 */
[----:B------:R-:W-:-:S07]  /*7590*/  UMOV UR11, 0x10000000 ;  /* 0x10000000000b7882 */ /* 0x000fce0000000000 */
[----:B------:R2:W-:Y:S02]  /*75a0*/  UTMALDG.3D [UR40], [UR8], desc[UR10] ;  /* 0x00000a28080075b4 */ /* 0x0005e40008011000 */
[----:B--2---:R-:W-:Y:S05]  /*75b0*/  @!P2 BRA `(.L_x_152) ;  /* 0x000000000004a947 */ /* 0x004fea0003800000 */
[----:B------:R-:W-:Y:S01]  /*75c0*/  BPT.TRAP 0x1 ;  /* 0x000000040000795c */ /* 0x000fe20000300000 */
.L_x_152:
[----:B-1----:R-:W1:Y:S02]  /*75d0*/  LDC R5, c[0x0][0x800] ;  /* 0x00020000ff057b82 */ /* 0x002e640000000800 */
[----:B-1----:R2:W-:Y:S02]  /*75e0*/  SYNCS.ARRIVE.TRANS64.RED.A0TR RZ, [UR13+0x40], R5 ;  /* 0x00004005ffff79a7 */ /* 0x0025e4000830040d */
.L_x_151:
[----:B------:R-:W-:Y:S05]  /*75f0*/  BSYNC B0 ;  /* 0x0000000000007941 */ /* 0x000fea0003800000 */
.L_x_150:
[----:B------:R-:W-:Y:S05]  /*7600*/  @!P2 BRA `(.L_x_153) ;  /* 0x000000000004a947 */ /* 0x000fea0003800000 */
[----:B------:R-:W-:Y:S01]  /*7610*/  BPT.TRAP 0x1 ;  /* 0x000000040000795c */ /* 0x000fe20000300000 */
.L_x_153:
[----:B------:R-:W-:-:S04]  /*7620*/  UIADD3 UR33, UR13, 0x40, URZ ;  /* 0x000000400d217890 */ /* 0x000fc8000fffe03f */
[----:B------:R-:W-:-:S09]  /*7630*/  UPRMT UR16, UR37, 0x654, UR33 ;  /* 0x0000065425107896 */ /* 0x000fd20008000021 */
[----:B------:R-:W-:Y:S01]  /*7640*/  SYNCS.ARRIVE.TRANS64.RED.A1T0 RZ, [UR16], RZ ;  /* 0x000000ffffff79a7 */ /* 0x000fe20008100410 */
[----:B------:R-:W-:Y:S05]  /*7650*/  @!P2 BRA `(.L_x_154) ;  /* 0x000000000004a947 */ /* 0x000fea0003800000 */
[----:B------:R-:W-:Y:S01]  /*7660*/  BPT.TRAP 0x1 ;  /* 0x000000040000795c */ /* 0x000fe20000300000 */
.L_x_154:
[----:B------:R-:W3:Y:S02]  /*7670*/  SYNCS.PHASECHK.TRANS64.TRYWAIT P1, [UR13+0x68], R4 ;  /* 0x00006804ff0075a7 */ /* 0x000ee4000802014d */
[----:B---3--:R-:W-:Y:S05]  /*7680*/  @!P1 BRA `(.L_x_155) ;  /* 0x0000002400749947 */ /* 0x008fea0003800000 */
.L_x_236:
[----:B------:R-:W-:Y:S04]  /*7690*/  BSSY B0, `(.L_x_156) ;  /* 0x0000010000007945 */ /* 0x000fe80003800000 */
[----:B------:R-:W-:Y:S05]  /*76a0*/  @!P0 BRA `(.L_x_157) ;  /* 0x0000000000388947 */ /* 0x000fea0003800000 */
[----:B------:R-:W-:Y:S01]  /*76b0*/  UIADD3 UR18, UP0, UR22, 0x3f0, URZ ;  /* 0x000003f016127890 */ /* 0x000fe2000ff1e03f */
[----:B------:R-:W-:Y:S01]  /*76c0*/  R2UR UR12, R13 ;  /* 0x000000000d0c72ca */ /* 0x000fe200000e0000 */
[----:B------:R-:W-:Y:S02]  /*76d0*/  UIADD3 UR10, UR42, 0x20, URZ ;  /* 0x000000202a0a7890 */ /* 0x000fe4000fffe03f */
[----:B------:R-:W-:Y:S02]  /*76e0*/  UIADD3 UR8, UR13, 0x2200, URZ ;  /* 0x000022000d087890 */ /* 0x000fe4000fffe03f */
[----:B------:R-:W-:Y:S02]  /*76f0*/  UIADD3 UR9, UR13, 0x48, URZ ;  /* 0x000000480d097890 */ /* 0x000fe4000fffe03f */
[----:B------:R-:W-:Y:S01]  /*7700*/  UIADD3.X UR19, URZ, UR23, URZ, UP0, !UPT ;  /* 0x000000173f137290 */ /* 0x000fe200087fe43f */
[----:B------:R-:W-:Y:S01]  /*7710*/  UMOV UR24, 0x0 ;  /* 0x0000000000187882 */ /* 0x000fe20000000000 */
[----:B------:R-:W-:Y:S01]  /*7720*/  UMOV UR25, 0x10000000 ;  /* 0x1000000000197882 */ /* 0x000fe20000000000 */
[----:B------:R-:W-:-:S06]  /*7730*/  UMOV UR11, UR43 ;  /* 0x0000002b000b7c82 */ /* 0x000fcc0008000000 */
[----:B------:R3:W-:Y:S02]  /*7740*/  UTMALDG.3D [UR8], [UR18], desc[UR24] ;  /* 0x00001808120075b4 */ /* 0x0007e40008011000 */
[----:B---3--:R-:W-:Y:S05]  /*7750*/  @!P2 BRA `(.L_x_158) ;  /* 0x000000000004a947 */ /* 0x008fea0003800000 */
[----:B------:R-:W-:Y:S01]  /*7760*/  BPT.TRAP 0x1 ;  /* 0x000000040000795c */ /* 0x000fe20000300000 */
.L_x_158:
[----:B-12---:R-:W1:Y:S02]  /*7770*/  LDC R5, c[0x0][0x800] ;  /* 0x00020000ff057b82 */ /* 0x006e640000000800 */
[----:B-1----:R3:W-:Y:S02]  /*7780*/  SYNCS.ARRIVE.TRANS64.RED.A0TR RZ, [UR13+0x48], R5 ;  /* 0x00004805ffff79a7 */ /* 0x0027e4000830040d */
.L_x_157:
[----:B------:R-:W-:Y:S05]  /*7790*/  BSYNC B0 ;  /* 0x0000000000007941 */ /* 0x000fea0003800000 */
.L_x_156:
[----:B------:R-:W-:Y:S05]  /*77a0*/  @!P2 BRA `(.L_x_159) ;  /* 0x000000000004a947 */ /* 0x000fea0003800000 */
[----:B------:R-:W-:Y:S01]  /*77b0*/  BPT.TRAP 0x1 ;  /* 0x000000040000795c */ /* 0x000fe20000300000 */
.L_x_159:
[----:B------:R-:W-:-:S04]  /*77c0*/  UIADD3 UR25, UR13, 0x48, URZ ;  /* 0x000000480d197890 */ /* 0x000fc8000fffe03f */
[----:B------:R-:W-:-:S09]  /*77d0*/  UPRMT UR18, UR37, 0x654, UR25 ;  /* 0x0000065425127896 */ /* 0x000fd20008000019 */
[----:B------:R-:W-:Y:S01]  /*77e0*/  SYNCS.ARRIVE.TRANS64.RED.A1T0 RZ, [UR18], RZ ;  /* 0x000000ffffff79a7 */ /* 0x000fe20008100412 */
[----:B------:R-:W-:Y:S05]  /*77f0*/  @!P2 BRA `(.L_x_160) ;  /* 0x000000000004a947 */ /* 0x000fea0003800000 */
[----:B------:R-:W-:Y:S01]  /*7800*/  BPT.TRAP 0x1 ;  /* 0x000000040000795c */ /* 0x000fe20000300000 */
.L_x_160:
[----:B------:R-:W4:Y:S02]  /*7810*/  SYNCS.PHASECHK.TRANS64.TRYWAIT P1, [UR13+0x70], R4 ;  /* 0x00007004ff0075a7 */ /* 0x000f24000802014d */
[----:B----4-:R-:W-:Y:S05]  /*7820*/  @!P1 BRA `(.L_x_161) ;  /* 0x0000002400249947 */ /* 0x010fea0003800000 */
.L_x_237:
        /* <DEDUP_REMOVED lines=12> */
[----:B----4-:R-:W-:Y:S05]  /*78f0*/  @!P2 BRA `(.L_x_164) ;  /* 0x000000000004a947 */ /* 0x010fea0003800000 */
[----:B------:R-:W-:Y:S01]  /*7900*/  BPT.TRAP 0x1 ;  /* 0x000000040000795c */ /* 0x000fe20000300000 */
.L_x_164:
[----:B-123--:R-:W1:Y:S02]  /*7910*/  LDC R5, c[0x0][0x800] ;  /* 0x00020000ff057b82 */ /* 0x00ee640000000800 */
[----:B-1----:R4:W-:Y:S02]  /*7920*/  SYNCS.ARRIVE.TRANS64.RED.A0TR RZ, [UR13+0x50], R5 ;  /* 0x00005005ffff79a7 */ /* 0x0029e4000830040d */
.L_x_163:
[----:B------:R-:W-:Y:S05]  /*7930*/  BSYNC B0 ;  /* 0x0000000000007941 */ /* 0x000fea0003800000 */
.L_x_162:
[----:B------:R-:W-:Y:S05]  /*7940*/  @!P2 BRA `(.L_x_165) ;  /* 0x000000000004a947 */ /* 0x000fea0003800000 */
[----:B------:R-:W-:Y:S01]  /*7950*/  BPT.TRAP 0x1 ;  /* 0x000000040000795c */ /* 0x000fe20000300000 */
.L_x_165:
[----:B------:R-:W-:-:S04]  /*7960*/  UIADD3 UR17, UR13, 0x50, URZ ;  /* 0x000000500d117890 */ /* 0x000fc8000fffe03f */
[----:B------:R-:W-:-:S09]  /*7970*/  UPRMT UR29, UR37, 0x654, UR17 ;  /* 0x00000654251d7896 */ /* 0x000fd20008000011 */
[----:B------:R-:W-:Y:S01]  /*7980*/  SYNCS.ARRIVE.TRANS64.RED.A1T0 RZ, [UR29], RZ ;  /* 0x000000ffffff79a7 */ /* 0x000fe2000810041d */
[----:B------:R-:W-:Y:S05]  /*7990*/  @!P2 BRA `(.L_x_166) ;  /* 0x000000000004a947 */ /* 0x000fea0003800000 */
[----:B------:R-:W-:Y:S01]  /*79a0*/  BPT.TRAP 0x1 ;  /* 0x000000040000795c */ /* 0x000fe20000300000 */
.L_x_166:
[----:B------:R-:W5:Y:S02]  /*79b0*/  SYNCS.PHASECHK.TRANS64.TRYWAIT P1, [UR13+0x78], R4 ;  /* 0x00007804ff0075a7 */ /* 0x000f64000802014d */
[----:B-----5:R-:W-:Y:S05]  /*79c0*/  @!P1 BRA `(.L_x_167) ;  /* 0x0000002000d49947 */ /* 0x020fea0003800000 */
.L_x_238:
        /* <DEDUP_REMOVED lines=12> */
[----:B-1----:R-:W-:Y:S05]  /*7a90*/  @!P2 BRA `(.L_x_170) ;  /* 0x000000000004a947 */ /* 0x002fea0003800000 */
[----:B------:R-:W-:Y:S01]  /*7aa0*/  BPT.TRAP 0x1 ;  /* 0x000000040000795c */ /* 0x000fe20000300000 */
.L_x_170:
[----:B------:R-:W1:Y:S02]  /*7ab0*/  LDC R4, c[0x0][0x800] ;  /* 0x00020000ff047b82 */ /* 0x000e640000000800 */
[----:B-1----:R1:W-:Y:S02]  /*7ac0*/  SYNCS.ARRIVE.TRANS64.RED.A0TR RZ, [UR13+0x58], R4 ;  /* 0x00005804ffff79a7 */ /* 0x0023e4000830040d */
.L_x_169:
[----:B------:R-:W-:Y:S05]  /*7ad0*/  BSYNC B0 ;  /* 0x0000000000007941 */ /* 0x000fea0003800000 */
.L_x_168:
[----:B------:R-:W-:Y:S05]  /*7ae0*/  @!P2 BRA `(.L_x_171) ;  /* 0x000000000004a947 */ /* 0x000fea0003800000 */
[----:B------:R-:W-:Y:S01]  /*7af0*/  BPT.TRAP 0x1 ;  /* 0x000000040000795c */ /* 0x000fe20000300000 */
.L_x_171:
[----:B------:R-:W-:-:S04]  /*7b00*/  UIADD3 UR9, UR13, 0x58, URZ ;  /* 0x000000580d097890 */ /* 0x000fc8000fffe03f */
[----:B------:R-:W-:-:S09]  /*7b10*/  UPRMT UR30, UR37, 0x654, UR9 ;  /* 0x00000654251e7896 */ /* 0x000fd20008000009 */
[----:B------:R-:W-:Y:S01]  /*7b20*/  SYNCS.ARRIVE.TRANS64.RED.A1T0 RZ, [UR30], RZ ;  /* 0x000000ffffff79a7 */ /* 0x000fe2000810041e */
[----:B------:R-:W-:Y:S05]  /*7b30*/  @!P2 BRA `(.L_x_172) ;  /* 0x000000000004a947 */ /* 0x000fea0003800000 */
[----:B------:R-:W-:Y:S01]  /*7b40*/  BPT.TRAP 0x1 ;  /* 0x000000040000795c */ /* 0x000fe20000300000 */
.L_x_172:
[----:B-1----:R-:W-:-:S04]  /*7b50*/  SHF.L.U32 R4, RZ, 0x1f, RZ ;  /* 0x0000001fff047819 */ /* 0x002fc800000006ff */
[----:B------:R-:W1:Y:S02]  /*7b60*/  SYNCS.PHASECHK.TRANS64.TRYWAIT P1, [UR13+0x60], R4 ;  /* 0x00006004ff0075a7 */ /* 0x000e64000802014d */
[----:B-1----:R-:W-:Y:S05]  /*7b70*/  @!P1 BRA `(.L_x_173) ;  /* 0x0000002000809947 */ /* 0x002fea0003800000 */
.L_x_239:
        /* <DEDUP_REMOVED lines=13> */
.L_x_176:
[----:B--234-:R-:W1:Y:S02]  /*7c50*/  LDC R5, c[0x0][0x800] ;  /* 0x00020000ff057b82 */ /* 0x01ce640000000800 */
[----:B-1----:R1:W-:Y:S02]  /*7c60*/  SYNCS.ARRIVE.TRANS64.RED.A0TR RZ, [UR13+0x40], R5 ;  /* 0x00004005ffff79a7 */ /* 0x0023e4000830040d */
.L_x_175:
[----:B------:R-:W-:Y:S05]  /*7c70*/  BSYNC B0 ;  /* 0x0000000000007941 */ /* 0x000fea0003800000 */
.L_x_174:
[----:B------:R-:W-:Y:S05]  /*7c80*/  @!P2 BRA `(.L_x_177) ;  /* 0x000000000004a947 */ /* 0x000fea0003800000 */
[----:B------:R-:W-:Y:S01]  /*7c90*/  BPT.TRAP 0x1 ;  /* 0x000000040000795c */ /* 0x000fe20000300000 */
.L_x_177:
[----:B------:R-:W-:Y:S01]  /*7ca0*/  SYNCS.ARRIVE.TRANS64.RED.A1T0 RZ, [UR16], RZ ;  /* 0x000000ffffff79a7 */ /* 0x000fe20008100410 */
[----:B------:R-:W-:Y:S05]  /*7cb0*/  @!P2 BRA `(.L_x_178) ;  /* 0x000000000004a947 */ /* 0x000fea0003800000 */
[----:B------:R-:W-:Y:S01]  /*7cc0*/  BPT.TRAP 0x1 ;  /* 0x000000040000795c */ /* 0x000fe20000300000 */
.L_x_178:
[----:B------:R-:W5:Y:S02]  /*7cd0*/  SYNCS.PHASECHK.TRANS64.TRYWAIT P1, [UR13+0x68], R4 ;  /* 0x00006804ff0075a7 */ /* 0x000f64000802014d */
[----:B-----5:R-:W-:Y:S05]  /*7ce0*/  @!P1 BRA `(.L_x_179) ;  /* 0x00000020003c9947 */ /* 0x020fea0003800000 */
.L_x_240:
        /* <DEDUP_REMOVED lines=13> */
.L_x_182:
[----:B--234-:R-:W1:Y:S02]  /*7dc0*/  LDC R5, c[0x0][0x800] ;  /* 0x00020000ff057b82 */ /* 0x01ce640000000800 */
[----:B-1----:R1:W-:Y:S02]  /*7dd0*/  SYNCS.ARRIVE.TRANS64.RED.A0TR RZ, [UR13+0x48], R5 ;  /* 0x00004805ffff79a7 */ /* 0x0023e4000830040d */
.L_x_181:
[----:B------:R-:W-:Y:S05]  /*7de0*/  BSYNC B0 ;  /* 0x0000000000007941 */ /* 0x000fea0003800000 */
.L_x_180:
[----:B------:R-:W-:Y:S05]  /*7df0*/  @!P2 BRA `(.L_x_183) ;  /* 0x000000000004a947 */ /* 0x000fea0003800000 */
[----:B------:R-:W-:Y:S01]  /*7e00*/  BPT.TRAP 0x1 ;  /* 0x000000040000795c */ /* 0x000fe20000300000 */
.L_x_183:
[----:B------:R-:W-:Y:S01]  /*7e10*/  SYNCS.ARRIVE.TRANS64.RED.A1T0 RZ, [UR18], RZ ;  /* 0x000000ffffff79a7 */ /* 0x000fe20008100412 */
[----:B------:R-:W-:Y:S05]  /*7e20*/  @!P2 BRA `(.L_x_184) ;  /* 0x000000000004a947 */ /* 0x000fea0003800000 */
[----:B------:R-:W-:Y:S01]  /*7e30*/  BPT.TRAP 0x1 ;  /* 0x000000040000795c */ /* 0x000fe20000300000 */
.L_x_184:
[----:B------:R-:W5:Y:S02]  /*7e40*/  SYNCS.PHASECHK.TRANS64.TRYWAIT P1, [UR13+0x70], R4 ;  /* 0x00007004ff0075a7 */ /* 0x000f64000802014d */
[----:B-----5:R-:W-:Y:S05]  /*7e50*/  @!P1 BRA `(.L_x_185) ;  /* 0x0000001c00f89947 */ /* 0x020fea0003800000 */
.L_x_241:
        /* <DEDUP_REMOVED lines=13> */
.L_x_188:
[----:B--234-:R-:W1:Y:S02]  /*7f30*/  LDC R5, c[0x0][0x800] ;  /* 0x00020000ff057b82 */ /* 0x01ce640000000800 */
[----:B-1----:R1:W-:Y:S02]  /*7f40*/  SYNCS.ARRIVE.TRANS64.RED.A0TR RZ, [UR13+0x50], R5 ;  /* 0x00005005ffff79a7 */ /* 0x0023e4000830040d */
.L_x_187:
[----:B------:R-:W-:Y:S05]  /*7f50*/  BSYNC B0 ;  /* 0x0000000000007941 */ /* 0x000fea0003800000 */
.L_x_186:
[----:B------:R-:W-:Y:S05]  /*7f60*/  @!P2 BRA `(.L_x_189) ;  /* 0x000000000004a947 */ /* 0x000fea0003800000 */
[----:B------:R-:W-:Y:S01]  /*7f70*/  BPT.TRAP 0x1 ;  /* 0x000000040000795c */ /* 0x000fe20000300000 */
.L_x_189:
[----:B------:R-:W-:Y:S01]  /*7f80*/  SYNCS.ARRIVE.TRANS64.RED.A1T0 RZ, [UR29], RZ ;  /* 0x000000ffffff79a7 */ /* 0x000fe2000810041d */
[----:B------:R-:W-:Y:S05]  /*7f90*/  @!P2 BRA `(.L_x_190) ;  /* 0x000000000004a947 */ /* 0x000fea0003800000 */
[----:B------:R-:W-:Y:S01]  /*7fa0*/  BPT.TRAP 0x1 ;  /* 0x000000040000795c */ /* 0x000fe20000300000 */
.L_x_190:
[----:B------:R-:W5:Y:S02]  /*7fb0*/  SYNCS.PHASECHK.TRANS64.TRYWAIT P1, [UR13+0x78], R4 ;  /* 0x00007804ff0075a7 */ /* 0x000f64000802014d */
[----:B-----5:R-:W-:Y:S05]  /*7fc0*/  @!P1 BRA `(.L_x_191) ;  /* 0x0000001c00b49947 */ /* 0x020fea0003800000 */
.L_x_242:
        /* <DEDUP_REMOVED lines=13> */
.L_x_194:
[----:B------:R-:W1:Y:S02]  /*80a0*/  LDC R4, c[0x0][0x800] ;  /* 0x00020000ff047b82 */ /* 0x000e640000000800 */
[----:B-1----:R1:W-:Y:S02]  /*80b0*/  SYNCS.ARRIVE.TRANS64.RED.A0TR RZ, [UR13+0x58], R4 ;  /* 0x00005804ffff79a7 */ /* 0x0023e4000830040d */
.L_x_193:
[----:B------:R-:W-:Y:S05]  /*80c0*/  BSYNC B0 ;  /* 0x0000000000007941 */ /* 0x000fea0003800000 */
.L_x_192:
[----:B------:R-:W-:Y:S05]  /*80d0*/  @!P2 BRA `(.L_x_195) ;  /* 0x000000000004a947 */ /* 0x000fea0003800000 */
[----:B------:R-:W-:Y:S01]  /*80e0*/  BPT.TRAP 0x1 ;  /* 0x000000040000795c */ /* 0x000fe20000300000 */
.L_x_195:
[----:B------:R-:W-:Y:S01]  /*80f0*/  IADD3 R16, P0, R16, UR46, RZ ;  /* 0x0000002e10107c10 */ /* 0x000fe2000ff1e0ff */
[----:B------:R-:W-:Y:S01]  /*8100*/  SYNCS.ARRIVE.TRANS64.RED.A1T0 RZ, [UR30], RZ ;  /* 0x000000ffffff79a7 */ /* 0x000fe2000810041e */
[----:B-1----:R-:W-:Y:S01]  /*8110*/  PRMT R4, RZ, 0x7610, R4 ;  /* 0x00007610ff047816 */ /* 0x002fe20000000004 */
[----:B------:R-:W-:Y:S01]  /*8120*/  IMAD.MOV.U32 R6, RZ, RZ, -0x1 ;  /* 0xffffffffff067424 */ /* 0x000fe200078e00ff */
[----:B------:R-:W-:Y:S02]  /*8130*/  IADD3.X R17, R17, UR39, RZ, P0, !PT ;  /* 0x0000002711117c10 */ /* 0x000fe400087fe4ff */
[----:B------:R-:W-:Y:S02]  /*8140*/  ISETP.GE.U32.AND P0, PT, R16, UR6, PT ;  /* 0x0000000610007c0c */ /* 0x000fe4000bf06070 */
[----:B------:R-:W-:Y:S02]  /*8150*/  MOV R7, 0xffffffff ;  /* 0xffffffff00077802 */ /* 0x000fe40000000f00 */
[----:B------:R-:W-:-:S02]  /*8160*/  ISETP.GE.U32.AND.EX P0, PT, R17, UR7, PT, P0 ;  /* 0x0000000711007c0c */ /* 0x000fc4000bf06100 */
[----:B------:R-:W-:-:S11]  /*8170*/  MOV R13, 0xffffffff ;  /* 0xffffffff000d7802 */ /* 0x000fd60000000f00 */
[----:B------:R-:W-:Y:S05]  /*8180*/  @P0 BRA `(.L_x_196) ;  /* 0x00000004004c0947 */ /* 0x000fea0003800000 */
[----:B------:R-:W1:Y:S01]  /*8190*/  S2R R25, SR_CTAID.X ;  /* 0x0000000000197919 */ /* 0x000e620000002500 */
[----:B------:R-:W5:Y:S01]  /*81a0*/  LDC.64 R14, c[0x0][0x8d0] ;  /* 0x00023400ff0e7b82 */ /* 0x000f620000000a00 */
[----:B------:R-:W-:Y:S01]  /*81b0*/  ULDC UR8, c[0x0][0x150] ;  /* 0x0000540000087ab9 */ /* 0x000fe20000000800 */
[----:B--234-:R-:W-:Y:S01]  /*81c0*/  MOV R5, R17 ;  /* 0x0000001100057202 */ /* 0x01cfe20000000f00 */
[----:B------:R-:W2:Y:S05]  /*81d0*/  S2R R20, SR_CTAID.Y ;  /* 0x0000000000147919 */ /* 0x000eaa0000002600 */
[----:B------:R-:W3:Y:S08]  /*81e0*/  LDC R18, c[0x0][0x144] ;  /* 0x00005100ff127b82 */ /* 0x000ef00000000800 */
[----:B------:R-:W4:Y:S08]  /*81f0*/  LDC R21, c[0x0][0x148] ;  /* 0x00005200ff157b82 */ /* 0x000f300000000800 */
[----:B------:R-:W3:Y:S01]  /*8200*/  LDC R23, c[0x0][0x8d8] ;  /* 0x00023600ff177b82 */ /* 0x000ee20000000800 */
[----:B-----5:R-:W-:-:S04]  /*8210*/  ISETP.NE.U32.AND P0, PT, R14, RZ, PT ;  /* 0x000000ff0e00720c */ /* 0x020fc80003f05070 */
[----:B------:R-:W-:Y:S02]  /*8220*/  ISETP.NE.AND.EX P0, PT, R15, RZ, PT, P0 ;  /* 0x000000ff0f00720c */ /* 0x000fe40003f05300 */
[----:B-1----:R-:W-:Y:S01]  /*8230*/  I2FP.F32.U32 R4, R25 ;  /* 0x0000001900047245 */ /* 0x002fe20000201000 */
[----:B------:R-:W1:Y:S04]  /*8240*/  LDC.64 R10, c[0x0][0x8c8] ;  /* 0x00023200ff0a7b82 */ /* 0x000e680000000a00 */
[----:B------:R-:W-:Y:S01]  /*8250*/  FMUL R6, R4, UR8 ;  /* 0x0000000804067c20 */ /* 0x000fe20008400000 */
[----:B--2---:R-:W-:Y:S01]  /*8260*/  I2FP.F32.U32 R4, R20 ;  /* 0x0000001400047245 */ /* 0x004fe20000201000 */
[----:B------:R-:W-:Y:S02]  /*8270*/  ULDC UR8, c[0x0][0x154] ;  /* 0x0000550000087ab9 */ /* 0x000fe40000000800 */
[----:B------:R2:W1:Y:S02]  /*8280*/  F2I.U32.TRUNC.NTZ R24, R6 ;  /* 0x0000000600187305 */ /* 0x000464000020f000 */
[----:B------:R-:W-:Y:S01]  /*8290*/  FMUL R22, R4, UR8 ;  /* 0x0000000804167c20 */ /* 0x000fe20008400000 */
[----:B------:R-:W-:-:S05]  /*82a0*/  IMAD.MOV.U32 R4, RZ, RZ, R16 ;  /* 0x000000ffff047224 */ /* 0x000fca00078e0010 */
[----:B------:R-:W1:Y:S01]  /*82b0*/  F2I.U32.TRUNC.NTZ R22, R22 ;  /* 0x0000001600167305 */ /* 0x000e62000020f000 */
[----:B--234-:R-:W-:Y:S05]  /*82c0*/  @!P0 BRA `(.L_x_197) ;  /* 0x0000000000288947 */ /* 0x01cfea0003800000 */
[----:B------:R-:W2:Y:S02]  /*82d0*/  LDC R5, c[0x0][0x8dc] ;  /* 0x00023700ff057b82 */ /* 0x000ea40000000800 */
[----:B--2---:R-:W-:-:S05]  /*82e0*/  IADD3 R5, P0, R16, R5, RZ ;  /* 0x0000000510057210 */ /* 0x004fca0007f1e0ff */
[----:B------:R-:W-:-:S04]  /*82f0*/  IMAD.X R13, RZ, RZ, R17, P0 ;  /* 0x000000ffff0d7224 */ /* 0x000fc800000e0611 */
[----:B------:R-:W-:-:S04]  /*8300*/  IMAD.WIDE.U32 R6, R13, R14, RZ ;  /* 0x0000000e0d067225 */ /* 0x000fc800078e00ff */
[----:B------:R-:W-:-:S04]  /*8310*/  IMAD.WIDE.U32 R6, P0, R5, R15, R6 ;  /* 0x0000000f05067225 */ /* 0x000fc80007800006 */
[----:B------:R-:W-:-:S04]  /*8320*/  IMAD.WIDE.U32 R4, R5, R14, RZ ;  /* 0x0000000e05047225 */ /* 0x000fc800078e00ff */
[----:B------:R-:W-:Y:S01]  /*8330*/  IMAD.MOV.U32 R4, RZ, RZ, R7 ;  /* 0x000000ffff047224 */ /* 0x000fe200078e0007 */
[----:B------:R-:W-:Y:S02]  /*8340*/  IADD3 RZ, P1, R5, R6, RZ ;  /* 0x0000000605ff7210 */ /* 0x000fe40007f3e0ff */
[----:B------:R-:W-:-:S03]  /*8350*/  IADD3.X R5, RZ, RZ, RZ, P0, !PT ;  /* 0x000000ffff057210 */ /* 0x000fc600007fe4ff */
[----:B------:R-:W-:-:S08]  /*8360*/  IMAD.WIDE.U32.X R4, R13, R15, R4, P1 ;  /* 0x0000000f0d047225 */ /* 0x000fd000008e0404 */
.L_x_197:
[----:B------:R-:W-:Y:S01]  /*8370*/  ISETP.NE.AND P2, PT, R2, 0x1, PT ;  /* 0x000000010200780c */ /* 0x000fe20003f45270 */
[----:B------:R-:W2:Y:S01]  /*8380*/  LDC.64 R14, c[0x0][0x8e8] ;  /* 0x00023a00ff0e7b82 */ /* 0x000ea20000000a00 */
[----:B-1----:R-:W-:Y:S01]  /*8390*/  IADD3 R24, -R24, RZ, RZ ;  /* 0x000000ff18187210 */ /* 0x002fe20007ffe1ff */
[----:B------:R-:W-:Y:S01]  /*83a0*/  IMAD.MOV R22, RZ, RZ, -R22 ;  /* 0x000000ffff167224 */ /* 0x000fe200078e0a16 */
[-CC-:B------:R-:W-:Y:S02]  /*83b0*/  SHF.R.U64 R13, R4, R23.reuse, R5.reuse ;  /* 0x00000017040d7219 */ /* 0x180fe40000001205 */
[----:B------:R-:W-:Y:S01]  /*83c0*/  SHF.R.U32.HI R23, RZ, R23, R5 ;  /* 0x00000017ff177219 */ /* 0x000fe20000011605 */
[----:B------:R-:W-:Y:S01]  /*83d0*/  IMAD R18, R18, R24, R25 ;  /* 0x0000001812127224 */ /* 0x000fe200078e0219 */
[----:B------:R-:W-:Y:S01]  /*83e0*/  IADD3 R25, P0, RZ, -R13, RZ ;  /* 0x8000000dff197210 */ /* 0x000fe20007f1e0ff */
[----:B------:R-:W1:Y:S03]  /*83f0*/  LDC R7, c[0x0][0x8c0] ;  /* 0x00023000ff077b82 */ /* 0x000e660000000800 */
[----:B------:R-:W-:Y:S01]  /*8400*/  IADD3.X R23, RZ, ~R23, RZ, P0, !PT ;  /* 0x80000017ff177210 */ /* 0x000fe200007fe4ff */
[----:B------:R-:W-:-:S02]  /*8410*/  @P2 IMAD R18, R21, R22, R20 ;  /* 0x0000001615122224 */ /* 0x000fc400078e0214 */
[-C--:B------:R-:W-:Y:S02]  /*8420*/  IMAD.WIDE.U32 R4, R25, R10.reuse, R16 ;  /* 0x0000000a19047225 */ /* 0x080fe400078e0010 */
[----:B------:R-:W3:Y:S02]  /*8430*/  LDC R22, c[0x0][0x8b0] ;  /* 0x00022c00ff167b82 */ /* 0x000ee40000000800 */
[----:B------:R-:W-:-:S04]  /*8440*/  IMAD R6, R23, R10, RZ ;  /* 0x0000000a17067224 */ /* 0x000fc800078e02ff */
[----:B------:R-:W-:Y:S02]  /*8450*/  IMAD R11, R25, R11, R6 ;  /* 0x0000000b190b7224 */ /* 0x000fe400078e0206 */
[----:B------:R-:W4:Y:S01]  /*8460*/  LDC R27, c[0x0][0x900] ;  /* 0x00024000ff1b7b82 */ /* 0x000f220000000800 */
[----:B--2---:R-:W-:Y:S01]  /*8470*/  ISETP.NE.U32.AND P0, PT, R14, RZ, PT ;  /* 0x000000ff0e00720c */ /* 0x004fe20003f05070 */
[----:B------:R-:W-:-:S03]  /*8480*/  IMAD.IADD R6, R5, 0x1, R11 ;  /* 0x0000000105067824 */ /* 0x000fc600078e020b */
[----:B------:R-:W-:-:S03]  /*8490*/  ISETP.NE.AND.EX P0, PT, R15, RZ, PT, P0 ;  /* 0x000000ff0f00720c */ /* 0x000fc60003f05300 */
[----:B------:R-:W2:Y:S01]  /*84a0*/  LDC R23, c[0x0][0x8f0] ;  /* 0x00023c00ff177b82 */ /* 0x000ea20000000800 */
[-CC-:B-1----:R-:W-:Y:S02]  /*84b0*/  SHF.R.U64 R20, R4, R7.reuse, R6.reuse ;  /* 0x0000000704147219 */ /* 0x182fe40000001206 */
[----:B------:R-:W-:-:S05]  /*84c0*/  SHF.R.U32.HI R7, RZ, R7, R6 ;  /* 0x00000007ff077219 */ /* 0x000fca0000011606 */
[----:B------:R-:W1:Y:S01]  /*84d0*/  LDC R11, c[0x0][0x8e0] ;  /* 0x00023800ff0b7b82 */ /* 0x000e620000000800 */
[-CC-:B---3--:R-:W-:Y:S02]  /*84e0*/  SHF.R.U64 R25, R20, R22.reuse, R7.reuse ;  /* 0x0000001614197219 */ /* 0x188fe40000001207 */
[----:B------:R-:W-:-:S05]  /*84f0*/  SHF.R.U32.HI R4, RZ, R22, R7 ;  /* 0x00000016ff047219 */ /* 0x000fca0000011607 */
[----:B------:R-:W3:Y:S01]  /*8500*/  LDC R21, c[0x0][0x8b8] ;  /* 0x00022e00ff157b82 */ /* 0x000ee20000000800 */
[-CC-:B----4-:R-:W-:Y:S02]  /*8510*/  SHF.R.U64 R22, R25, R27.reuse, R4.reuse ;  /* 0x0000001b19167219 */ /* 0x190fe40000001204 */
[----:B------:R-:W-:Y:S02]  /*8520*/  SHF.R.U32.HI R27, RZ, R27, R4 ;  /* 0x0000001bff1b7219 */ /* 0x000fe40000011604 */
[----:B------:R-:W-:-:S03]  /*8530*/  MOV R4, R22 ;  /* 0x0000001600047202 */ /* 0x000fc60000000f00 */
[----:B------:R-:W4:Y:S01]  /*8540*/  LDC R10, c[0x0][0x8a8] ;  /* 0x00022a00ff0a7b82 */ /* 0x000f220000000800 */
[----:B------:R-:W-:Y:S01]  /*8550*/  IMAD.MOV.U32 R5, RZ, RZ, R27 ;  /* 0x000000ffff057224 */ /* 0x000fe200078e001b */
[----:B------:R-:W-:Y:S06]  /*8560*/  @!P0 BRA `(.L_x_198) ;  /* 0x0000000000288947 */ /* 0x000fec0003800000 */
[----:B------:R-:W5:Y:S02]  /*8570*/  LDC R5, c[0x0][0x8f4] ;  /* 0x00023d00ff057b82 */ /* 0x000f640000000800 */
[----:B-----5:R-:W-:-:S04]  /*8580*/  IADD3 R5, P0, R22, R5, RZ ;  /* 0x0000000516057210 */ /* 0x020fc80007f1e0ff */
[----:B------:R-:W-:-:S05]  /*8590*/  IADD3.X R27, RZ, R27, RZ, P0, !PT ;  /* 0x0000001bff1b7210 */ /* 0x000fca00007fe4ff */
[----:B------:R-:W-:-:S04]  /*85a0*/  IMAD.WIDE.U32 R6, R27, R14, RZ ;  /* 0x0000000e1b067225 */ /* 0x000fc800078e00ff */
[----:B------:R-:W-:-:S04]  /*85b0*/  IMAD.WIDE.U32 R6, P0, R5, R15, R6 ;  /* 0x0000000f05067225 */ /* 0x000fc80007800006 */
[----:B------:R-:W-:Y:S01]  /*85c0*/  IMAD.WIDE.U32 R4, R5, R14, RZ ;  /* 0x0000000e05047225 */ /* 0x000fe200078e00ff */
[----:B------:R-:W-:-:S04]  /*85d0*/  MOV R4, R7 ;  /* 0x0000000700047202 */ /* 0x000fc80000000f00 */
[----:B------:R-:W-:Y:S01]  /*85e0*/  IADD3 RZ, P1, R5, R6, RZ ;  /* 0x0000000605ff7210 */ /* 0x000fe20007f3e0ff */
[----:B------:R-:W-:-:S04]  /*85f0*/  IMAD.X R5, RZ, RZ, RZ, P0 ;  /* 0x000000ffff057224 */ /* 0x000fc800000e06ff */
[----:B------:R-:W-:-:S08]  /*8600*/  IMAD.WIDE.U32.X R4, R27, R15, R4, P1 ;  /* 0x0000000f1b047225 */ /* 0x000fd000008e0404 */
.L_x_198:
[----:B--2---:R-:W-:Y:S02]  /*8610*/  SHF.R.U64 R4, R4, R23, R5 ;  /* 0x0000001704047219 */ /* 0x004fe40000001205 */
[----:B------:R-:W-:Y:S02]  /*8620*/  LOP3.LUT R25, R25, R0, RZ, 0xc0, !PT ;  /* 0x0000000019197212 */ /* 0x000fe400078ec0ff */
[----:B------:R-:W-:Y:S01]  /*8630*/  LOP3.LUT R20, R20, R3, RZ, 0xc0, !PT ;  /* 0x0000000314147212 */ /* 0x000fe200078ec0ff */
[----:B------:R-:W-:Y:S02]  /*8640*/  IMAD.MOV R5, RZ, RZ, -R4 ;  /* 0x000000ffff057224 */ /* 0x000fe400078e0a04 */
[----:B------:R-:W-:Y:S01]  /*8650*/  IMAD R25, R4, UR21, R25 ;  /* 0x0000001504197c24 */ /* 0x000fe2000f8e0219 */
[----:B------:R-:W-:Y:S01]  /*8660*/  MOV R4, 0x1 ;  /* 0x0000000100047802 */ /* 0x000fe20000000f00 */
[----:B-1----:R-:W-:Y:S02]  /*8670*/  IMAD R11, R5, R11, R22 ;  /* 0x0000000b050b7224 */ /* 0x002fe400078e0216 */
[----:B---3--:R-:W-:-:S02]  /*8680*/  IMAD R18, R25, R21, R18 ;  /* 0x0000001519127224 */ /* 0x008fc400078e0212 */
[----:B----4-:R-:W-:-:S05]  /*8690*/  IMAD R11, R11, R10, R20 ;  /* 0x0000000a0b0b7224 */ /* 0x010fca00078e0214 */
[----:B------:R-:W-:Y:S02]  /*86a0*/  SEL R6, R11, R18, !P2 ;  /* 0x000000120b067207 */ /* 0x000fe40005000000 */
[----:B------:R-:W-:-:S07]  /*86b0*/  SEL R7, R18, R11, !P2 ;  /* 0x0000000b12077207 */ /* 0x000fce0005000000 */
.L_x_196:
[----:B------:R-:W-:-:S13]  /*86c0*/  LOP3.LUT P0, RZ, R4, 0xff, RZ, 0xc0, !PT ;  /* 0x000000ff04ff7812 */ /* 0x000fda000780c0ff */
[----:B------:R-:W-:Y:S05]  /*86d0*/  @P0 BRA `(.L_x_199) ;  /* 0xffffffe800f00947 */ /* 0x000fea000383ffff */
.L_x_143:
[----:B------:R-:W-:-:S13]  /*86e0*/  ELECT P0, URZ, PT ;  /* 0x00000000003f782f */ /* 0x000fda0003800000 */
[----:B------:R-:W-:Y:S05]  /*86f0*/  @!P0 BRA `(.L_x_9) ;  /* 0x0000001000508947 */ /* 0x000fea0003800000 */
[----:B------:R-:W-:-:S04]  /*8700*/  LOP3.LUT R19, R19, 0x2, RZ, 0xfc, !PT ;  /* 0x0000000213137812 */ /* 0x000fc800078efcff */
[----:B------:R-:W-:-:S13]  /*8710*/  ISETP.NE.AND P1, PT, R19, 0x3, PT ;  /* 0x000000031300780c */ /* 0x000fda0003f25270 */
[----:B------:R-:W-:Y:S05]  /*8720*/  @!P1 BRA `(.L_x_200) ;  /* 0x0000000000049947 */ /* 0x000fea0003800000 */
[----:B------:R-:W-:Y:S01]  /*8730*/  BPT.TRAP 0x1 ;  /* 0x000000040000795c */ /* 0x000fe20000300000 */
.L_x_200:
[----:B-1----:R-:W-:Y:S01]  /*8740*/  IMAD.U32 R3, RZ, RZ, UR37 ;  /* 0x00000025ff037e24 */ /* 0x002fe2000f8e00ff */
[----:B------:R-:W-:Y:S02]  /*8750*/  MOV R0, 0x400 ;  /* 0x0000040000007802 */ /* 0x000fe40000000f00 */
[----:B------:R-:W-:Y:S02]  /*8760*/  MOV R2, 0x1 ;  /* 0x0000000100027802 */ /* 0x000fe40000000f00 */
[----:B------:R-:W-:Y:S02]  /*8770*/  LEA R0, R3, R0, 0x18 ;  /* 0x0000000003007211 */ /* 0x000fe400078ec0ff */
[----:B------:R-:W-:-:S04]  /*8780*/  SHF.L.U32 R3, R2, 0x1f, RZ ;  /* 0x0000001f02037819 */ /* 0x000fc800000006ff */
[----:B------:R-:W1:Y:S02]  /*8790*/  SYNCS.PHASECHK.TRANS64.TRYWAIT P0, [R0+URZ+0x60], R3 ;  /* 0x00006003000075a7 */ /* 0x000e64000800017f */
[----:B-1----:R-:W-:Y:S05]  /*87a0*/  @!P0 BRA `(.L_x_201) ;  /* 0x0000001400d48947 */ /* 0x002fea0003800000 */
.L_x_243:
[----:B------:R-:W-:Y:S05]  /*87b0*/  @!P1 BRA `(.L_x_202) ;  /* 0x0000000000049947 */ /* 0x000fea0003800000 */
[----:B------:R-:W-:Y:S01]  /*87c0*/  BPT.TRAP 0x1 ;  /* 0x000000040000795c */ /* 0x000fe20000300000 */
.L_x_202:
[----:B------:R-:W1:Y:S02]  /*87d0*/  SYNCS.PHASECHK.TRANS64.TRYWAIT P0, [R0+URZ+0x68], R3 ;  /* 0x00006803000075a7 */ /* 0x000e64000800017f */
[----:B-1----:R-:W-:Y:S05]  /*87e0*/  @!P0 BRA `(.L_x_203) ;  /* 0x0000001400d88947 */ /* 0x002fea0003800000 */
.L_x_244:
[----:B------:R-:W-:Y:S05]  /*87f0*/  @!P1 BRA `(.L_x_204) ;  /* 0x0000000000049947 */ /* 0x000fea0003800000 */
[----:B------:R-:W-:Y:S01]  /*8800*/  BPT.TRAP 0x1 ;  /* 0x000000040000795c */ /* 0x000fe20000300000 */
.L_x_204:
[----:B------:R-:W1:Y:S02]  /*8810*/  SYNCS.PHASECHK.TRANS64.TRYWAIT P0, [R0+URZ+0x70], R3 ;  /* 0x00007003000075a7 */ /* 0x000e64000800017f */
[----:B-1----:R-:W-:Y:S05]  /*8820*/  @!P0 BRA `(.L_x_205) ;  /* 0x0000001400dc8947 */ /* 0x002fea0003800000 */
.L_x_245:
[----:B------:R-:W-:Y:S05]  /*8830*/  @!P1 BRA `(.L_x_206) ;  /* 0x0000000000049947 */ /* 0x000fea0003800000 */
[----:B------:R-:W-:Y:S01]  /*8840*/  BPT.TRAP 0x1 ;  /* 0x000000040000795c */ /* 0x000fe20000300000 */
.L_x_206:
[----:B------:R-:W-:-:S05]  /*8850*/  IMAD.MOV.U32 R3, RZ, RZ, 0x1 ;  /* 0x00000001ff037424 */ /* 0x000fca00078e00ff */
[----:B------:R-:W-:-:S07]  /*8860*/  SHF.L.U32 R3, R3, 0x1f, RZ ;  /* 0x0000001f03037819 */ /* 0x000fce00000006ff */
.L_x_207:
[----:B------:R1:W1:Y:S02]  /*8870*/  SYNCS.PHASECHK.TRANS64.TRYWAIT P0, [R0+URZ+0x78], R3 ;  /* 0x00007803000075a7 */ /* 0x000264000800017f */
[----:B-1----:R-:W-:Y:S05]  /*8880*/  @!P0 NANOSLEEP.SYNCS 0x989680 ;  /* 0x009896800000895d */ /* 0x002fea0003900000 */
[----:B------:R-:W1:Y:S02]  /*8890*/  @!P0 SYNCS.PHASECHK.TRANS64 P0, [R0+URZ+0x78], R3 ;  /* 0x00007803000085a7 */ /* 0x000e64000800007f */
[----:B-1----:R-:W-:Y:S05]  /*88a0*/  @P0 BRA `(.L_x_9) ;  /* 0x0000000c00e40947 */ /* 0x002fea0003800000 */
[----:B------:R-:W-:Y:S05]  /*88b0*/  BRA `(.L_x_207) ;  /* 0xfffffffc00ec7947 */ /* 0x000fea000383ffff */
.L_x_138:
[----:B------:R-:W-:Y:S01]  /*88c0*/  LOP3.LUT P0, RZ, R11, 0xff, RZ, 0xc0, !PT ;  /* 0x000000ff0bff7812 */ /* 0x000fe2000780c0ff */
[----:B------:R-:W-:Y:S01]  /*88d0*/  IMAD.MOV.U32 R0, RZ, RZ, RZ ;  /* 0x000000ffff007224 */ /* 0x000fe200078e00ff */
[----:B------:R-:W-:-:S11]  /*88e0*/  MOV R3, 0x1 ;  /* 0x0000000100037802 */ /* 0x000fd60000000f00 */
[----:B------:R-:W-:Y:S05]  /*88f0*/  @!P0 BRA `(.L_x_208) ;  /* 0x0000000c001c8947 */ /* 0x000fea0003800000 */
[----:B------:R-:W1:Y:S01]  /*8900*/  LDC R0, c[0x0][0x28c] ;  /* 0x0000a300ff007b82 */ /* 0x000e620000000800 */
[C---:B------:R-:W-:Y:S01]  /*8910*/  LOP3.LUT P2, RZ, R18.reuse, 0x7f, RZ, 0xc0, !PT ;  /* 0x0000007f12ff7812 */ /* 0x040fe2000784c0ff */
[----:B------:R-:W-:Y:S01]  /*8920*/  ULDC UR5, c[0x0][0x900] ;  /* 0x0002400000057ab9 */ /* 0x000fe20000000800 */
[----:B------:R-:W-:Y:S01]  /*8930*/  LOP3.LUT P0, RZ, R18, 0x1f, RZ, 0xc0, !PT ;  /* 0x0000001f12ff7812 */ /* 0x000fe2000780c0ff */
[----:B------:R-:W-:Y:S01]  /*8940*/  UMOV UR6, 0xffffffff ;  /* 0xffffffff00067882 */ /* 0x000fe20000000000 */
[----:B------:R-:W-:Y:S01]  /*8950*/  BSSY B0, `(.L_x_208) ;  /* 0x00000c1000007945 */ /* 0x000fe20003800000 */
[----:B------:R-:W-:Y:S01]  /*8960*/  USHF.L.U32 UR6, UR6, UR5, URZ ;  /* 0x0000000506067299 */ /* 0x000fe2000800063f */
[----:B------:R-:W-:Y:S01]  /*8970*/  IMAD.MOV.U32 R10, RZ, RZ, 0x1 ;  /* 0x00000001ff0a7424 */ /* 0x000fe200078e00ff */
[----:B------:R-:W-:Y:S01]  /*8980*/  LOP3.LUT R18, R22, 0x2, RZ, 0xfc, !PT ;  /* 0x0000000216127812 */ /* 0x000fe200078efcff */
[----:B------:R-:W-:Y:S01]  /*8990*/  ULDC UR4, c[0x0][0x8a8] ;  /* 0x00022a0000047ab9 */ /* 0x000fe20000000800 */
[----:B------:R-:W-:Y:S01]  /*89a0*/  PLOP3.LUT P0, PT, P0, P2, PT, 0x8a, 0x0 ;  /* 0x000000000000781c */ /* 0x000fe20000705172 */
[----:B------:R-:W-:-:S02]  /*89b0*/  UIADD3 UR15, UR4, -0x1, URZ ;  /* 0xffffffff040f7890 */ /* 0x000fc4000fffe03f */
[----:B------:R-:W-:Y:S02]  /*89c0*/  USHF.L.U32 UR17, UR38, UR5, URZ ;  /* 0x0000000526117299 */ /* 0x000fe4000800063f */
[----:B------:R-:W-:Y:S01]  /*89d0*/  ULOP3.LUT UR16, URZ, UR6, URZ, 0x33, !UPT ;  /* 0x000000063f107292 */ /* 0x000fe2000f8e333f */
[----:B------:R-:W-:Y:S01]  /*89e0*/  ULDC.64 UR20, c[0x0][0x198] ;  /* 0x0000660000147ab9 */ /* 0x000fe20000000a00 */
[----:B-1----:R-:W-:-:S04]  /*89f0*/  IADD3 R0, R0, 0x3f, RZ ;  /* 0x0000003f00007810 */ /* 0x002fc80007ffe0ff */
[----:B------:R-:W-:-:S04]  /*8a00*/  SHF.R.S32.HI R3, RZ, 0x1f, R0 ;  /* 0x0000001fff037819 */ /* 0x000fc80000011400 */
[----:B------:R-:W-:Y:S01]  /*8a10*/  LEA.HI R3, R3, R0, RZ, 0x6 ;  /* 0x0000000003037211 */ /* 0x000fe200078f30ff */
[----:B------:R-:W-:-:S03]  /*8a20*/  IMAD.MOV.U32 R0, RZ, RZ, RZ ;  /* 0x000000ffff007224 */ /* 0x000fc600078e00ff */
[----:B------:R-:W-:Y:S02]  /*8a30*/  SHF.R.S32.HI R11, RZ, 0x6, R3 ;  /* 0x00000006ff0b7819 */ /* 0x000fe40000011403 */
[----:B------:R-:W-:Y:S02]  /*8a40*/  MOV R3, 0x1 ;  /* 0x0000000100037802 */ /* 0x000fe40000000f00 */
[----:B------:R-:W-:-:S07]  /*8a50*/  IADD3 R12, R11, 0x1, RZ ;  /* 0x000000010b0c7810 */ /* 0x000fce0007ffe0ff */
.L_x_220:
[----:B------:R-:W-:-:S03]  /*8a60*/  UMOV UR4, 0xffffffff ;  /* 0xffffffff00047882 */ /* 0x000fc60000000000 */
[----:B------:R-:W-:Y:S05]  /*8a70*/  BRA.DIV UR4, `(.L_x_209) ;  /* 0x00000016045c7947 */ /* 0x000fea000b800000 */
[----:B------:R-:W-:-:S13]  /*8a80*/  ELECT P6, URZ, PT ;  /* 0x00000000003f782f */ /* 0x000fda00038c0000 */
.L_x_248:
[----:B------:R-:W1:Y:S01]  /*8a90*/  LDC R4, c[0x0][0x28c] ;  /* 0x0000a300ff047b82 */ /* 0x000e620000000800 */
[----:B------:R-:W-:Y:S01]  /*8aa0*/  BSSY B1, `(.L_x_210) ;  /* 0x0000037000017945 */ /* 0x000fe20003800000 */
[----:B-1----:R-:W-:-:S13]  /*8ab0*/  ISETP.LT.OR P6, PT, R4, 0x1, !P6 ;  /* 0x000000010400780c */ /* 0x002fda00077c1670 */
[----:B------:R-:W-:Y:S05]  /*8ac0*/  @P6 BRA `(.L_x_211) ;  /* 0x0000000000d06947 */ /* 0x000fea0003800000 */
[----:B------:R-:W-:Y:S01]  /*8ad0*/  IMAD.SHL.U32 R9, R6, 0x100, RZ ;  /* 0x0000010006097824 */ /* 0x000fe200078e00ff */
[----:B------:R-:W-:Y:S01]  /*8ae0*/  SHF.L.U32 R14, R7, 0x7, RZ ;  /* 0x00000007070e7819 */ /* 0x000fe200000006ff */
[----:B------:R-:W-:Y:S01]  /*8af0*/  IMAD.MOV.U32 R19, RZ, RZ, RZ ;  /* 0x000000ffff137224 */ /* 0x000fe200078e00ff */
[----:B------:R-:W-:Y:S01]  /*8b00*/  MOV R4, R12 ;  /* 0x0000000c00047202 */ /* 0x000fe20000000f00 */
[----:B------:R-:W-:Y:S01]  /*8b10*/  IMAD.MOV.U32 R5, RZ, RZ, R3 ;  /* 0x000000ffff057224 */ /* 0x000fe200078e0003 */
[----:B------:R-:W-:-:S07]  /*8b20*/  MOV R6, R0 ;  /* 0x0000000000067202 */ /* 0x000fce0000000f00 */
.L_x_215:
[----:B------:R-:W1:Y:S01]  /*8b30*/  S2R R8, SR_CgaCtaId ;  /* 0x0000000000087919 */ /* 0x000e620000008800 */
[----:B------:R-:W-:-:S04]  /*8b40*/  MOV R7, 0x400 ;  /* 0x0000040000077802 */ /* 0x000fc80000000f00 */
[----:B-1----:R-:W-:Y:S02]  /*8b50*/  LEA R15, R8, R7, 0x18 ;  /* 0x00000007080f7211 */ /* 0x002fe400078ec0ff */
[----:B------:R-:W-:Y:S01]  /*8b60*/  SHF.L.U32 R7, R5, 0x1f, RZ ;  /* 0x0000001f05077819 */ /* 0x000fe200000006ff */
[----:B------:R-:W1:Y:S02]  /*8b70*/  @!P2 LDC R8, c[0x0][0x500] ;  /* 0x00014000ff08ab82 */ /* 0x000e640000000800 */
[----:B------:R-:W-:-:S04]  /*8b80*/  IMAD R20, R6, 0x8, R15 ;  /* 0x0000000806147824 */ /* 0x000fc800078e020f */
[----:B------:R-:W2:Y:S02]  /*8b90*/  SYNCS.PHASECHK.TRANS64.TRYWAIT P1, [R20+URZ+0x20], R7 ;  /* 0x00002007140075a7 */ /* 0x000ea4000802017f */
[----:B--2---:R-:W-:Y:S05]  /*8ba0*/  @!P1 BRA `(.L_x_212) ;  /* 0x0000001400309947 */ /* 0x004fea0003800000 */
.L_x_249:
[----:B--2---:R-:W-:Y:S01]  /*8bb0*/  PRMT R7, R18, 0x9910, RZ ;  /* 0x0000991012077816 */ /* 0x004fe200000000ff */
[----:B-1----:R1:W-:Y:S03]  /*8bc0*/  @!P2 SYNCS.ARRIVE.TRANS64 RZ, [R20+URZ], R8 ;  /* 0x0000000814ffa9a7 */ /* 0x0023e6000800003f */
[----:B------:R-:W-:-:S13]  /*8bd0*/  ISETP.NE.AND P1, PT, R7, 0x2, PT ;  /* 0x000000020700780c */ /* 0x000fda0003f25270 */
[----:B-1----:R-:W-:Y:S05]  /*8be0*/  @P1 BRA `(.L_x_213) ;  /* 0x0000000000041947 */ /* 0x002fea0003800000 */
[----:B------:R-:W-:Y:S01]  /*8bf0*/  BPT.TRAP 0x1 ;  /* 0x000000040000795c */ /* 0x000fe20000300000 */
.L_x_213:
[----:B------:R-:W-:Y:S05]  /*8c00*/  @P0 BRA `(.L_x_214) ;  /* 0x0000000000040947 */ /* 0x000fea0003800000 */
[----:B------:R-:W-:Y:S01]  /*8c10*/  BPT.TRAP 0x1 ;  /* 0x000000040000795c */ /* 0x000fe20000300000 */
.L_x_214:
[C---:B------:R-:W-:Y:S01]  /*8c20*/  LEA R7, R6.reuse, R15, 0xe ;  /* 0x0000000f06077211 */ /* 0x040fe200078e70ff */
[----:B------:R-:W-:Y:S01]  /*8c30*/  IMAD R15, R6, 0x8000, R15 ;  /* 0x00008000060f7824 */ /* 0x000fe200078e020f */
[----:B------:R-:W-:Y:S01]  /*8c40*/  R2UR UR9, R20 ;  /* 0x00000000140972ca */ /* 0x000fe200000e0000 */
[----:B------:R-:W-:Y:S01]  /*8c50*/  VIADD R4, R4, 0xffffffff ;  /* 0xffffffff04047836 */ /* 0x000fe20000000000 */
[----:B------:R-:W-:Y:S01]  /*8c60*/  R2UR UR5, R7 ;  /* 0x00000000070572ca */ /* 0x000fe200000e0000 */
[----:B------:R-:W-:Y:S01]  /*8c70*/  UIADD3 UR4, UP0, UR20, 0xf0, URZ ;  /* 0x000000f014047890 */ /* 0x000fe2000ff1e03f */
[----:B------:R-:W-:Y:S01]  /*8c80*/  R2UR UR8, R15 ;  /* 0x000000000f0872ca */ /* 0x000fe200000e0000 */
[----:B------:R-:W-:Y:S01]  /*8c90*/  UIADD3 UR22, UP1, UR20, 0x1f0, URZ ;  /* 0x000001f014167890 */ /* 0x000fe2000ff3e03f */
[----:B------:R-:W-:Y:S01]  /*8ca0*/  R2UR UR11, R14 ;  /* 0x000000000e0b72ca */ /* 0x000fe200000e0000 */
[----:B------:R-:W-:Y:S01]  /*8cb0*/  UMOV UR6, 0x0 ;  /* 0x0000000000067882 */ /* 0x000fe20000000000 */
[----:B------:R-:W-:Y:S01]  /*8cc0*/  R2UR UR10, R19 ;  /* 0x00000000130a72ca */ /* 0x000fe200000e0000 */
[----:B------:R-:W-:Y:S01]  /*8cd0*/  UIADD3.X UR23, URZ, UR21, URZ, UP1, !UPT ;  /* 0x000000153f177290 */ /* 0x000fe20008ffe43f */
[----:B------:R-:W-:Y:S01]  /*8ce0*/  R2UR UR12, R13 ;  /* 0x000000000d0c72ca */ /* 0x000fe200000e0000 */
[----:B------:R-:W-:Y:S01]  /*8cf0*/  UMOV UR7, 0x10000000 ;  /* 0x1000000000077882 */ /* 0x000fe20000000000 */
[----:B------:R-:W-:-:S02]  /*8d00*/  R2UR UR18, R9 ;  /* 0x00000000091272ca */ /* 0x000fc400000e0000 */
[----:B------:R-:W-:Y:S01]  /*8d10*/  ISETP.GT.AND P3, PT, R4, 0x1, PT ;  /* 0x000000010400780c */ /* 0x000fe20003f64270 */
[----:B------:R-:W-:Y:S01]  /*8d20*/  UIADD3 UR13, UR5, 0x8400, URZ ;  /* 0x00008400050d7890 */ /* 0x000fe2000fffe03f */
[----:B------:R-:W-:Y:S01]  /*8d30*/  IADD3 R6, R6, 0x1, RZ ;  /* 0x0000000106067810 */ /* 0x000fe20007ffe0ff */
[----:B------:R-:W-:Y:S01]  /*8d40*/  UIADD3.X UR5, URZ, UR21, URZ, UP0, !UPT ;  /* 0x000000153f057290 */ /* 0x000fe200087fe43f */
[----:B------:R-:W-:Y:S01]  /*8d50*/  IADD3 R19, R19, 0x40, RZ ;  /* 0x0000004013137810 */ /* 0x000fe20007ffe0ff */
[----:B------:R-:W-:Y:S01]  /*8d60*/  UIADD3 UR14, UR8, 0x18400, URZ ;  /* 0x00018400080e7890 */ /* 0x000fe2000fffe03f */
[----:B------:R-:W-:Y:S02]  /*8d70*/  ISETP.NE.AND P1, PT, R6, 0x4, PT ;  /* 0x000000040600780c */ /* 0x000fe40003f25270 */
[----:B------:R-:W-:Y:S02]  /*8d80*/  UMOV UR8, UR13 ;  /* 0x0000000d00087c82 */ /* 0x000fe40008000000 */
[----:B------:R-:W-:-:S02]  /*8d90*/  SEL R8, RZ, 0x1, P1 ;  /* 0x00000001ff087807 */ /* 0x000fc40000800000 */
[----:B------:R1:W-:Y:S01]  /*8da0*/  UTMALDG.3D [UR8], [UR4], desc[UR6] ;  /* 0x00000608040075b4 */ /* 0x0003e20008011000 */
[----:B------:R-:W-:Y:S02]  /*8db0*/  SEL R6, R6, RZ, P1 ;  /* 0x000000ff06067207 */ /* 0x000fe40000800000 */
[----:B------:R-:W-:Y:S01]  /*8dc0*/  LOP3.LUT R5, R5, R8, RZ, 0x3c, !PT ;  /* 0x0000000805057212 */ /* 0x000fe200078e3cff */
[----:B-1----:R-:W-:Y:S01]  /*8dd0*/  UMOV UR8, UR14 ;  /* 0x0000000e00087c82 */ /* 0x002fe20008000000 */
[----:B------:R-:W-:Y:S02]  /*8de0*/  UMOV UR11, UR18 ;  /* 0x00000012000b7c82 */ /* 0x000fe40008000000 */
[----:B------:R1:W-:Y:S02]  /*8df0*/  UTMALDG.3D [UR8], [UR22], desc[UR6] ;  /* 0x00000608160075b4 */ /* 0x0003e40008011000 */
[----:B-1----:R-:W-:Y:S05]  /*8e00*/  @P3 BRA `(.L_x_215) ;  /* 0xfffffffc00483947 */ /* 0x002fea000383ffff */
.L_x_211:
[----:B------:R-:W-:Y:S05]  /*8e10*/  BSYNC B1 ;  /* 0x0000000000017941 */ /* 0x000fea0003800000 */
.L_x_210:
[----:B------:R-:W-:Y:S01]  /*8e20*/  LOP3.LUT P3, RZ, R10, 0xff, RZ, 0xc0, !PT ;  /* 0x000000ff0aff7812 */ /* 0x000fe2000786c0ff */
[----:B------:R-:W-:Y:S01]  /*8e30*/  IMAD.IADD R0, R11, 0x1, R0 ;  /* 0x000000010b007824 */ /* 0x000fe200078e0200 */
[----:B------:R-:W-:Y:S01]  /*8e40*/  IADD3 R16, P4, R16, UR46, RZ ;  /* 0x0000002e10107c10 */ /* 0x000fe2000ff9e0ff */
[----:B------:R-:W-:Y:S01]  /*8e50*/  ULDC.64 UR4, c[0x0][0x8f8] ;  /* 0x00023e0000047ab9 */ /* 0x000fe20000000a00 */
[----:B------:R-:W-:Y:S01]  /*8e60*/  BSSY B1, `(.L_x_216) ;  /* 0x000006d000017945 */ /* 0x000fe20003800000 */
[----:B------:R-:W-:Y:S02]  /*8e70*/  MOV R7, 0xffffffff ;  /* 0xffffffff00077802 */ /* 0x000fe40000000f00 */
[----:B------:R-:W-:Y:S02]  /*8e80*/  SHF.R.U32.HI R4, RZ, 0x2, R0 ;  /* 0x00000002ff047819 */ /* 0x000fe40000011600 */
[----:B------:R-:W-:Y:S02]  /*8e90*/  ISETP.GT.U32.AND P1, PT, R0, 0x3, PT ;  /* 0x000000030000780c */ /* 0x000fe40003f24070 */
[----:B------:R-:W-:-:S02]  /*8ea0*/  LOP3.LUT R4, R4, 0x1, RZ, 0xc0, !PT ;  /* 0x0000000104047812 */ /* 0x000fc400078ec0ff */
[----:B------:R-:W1:Y:S01]  /*8eb0*/  @P3 S2R R6, SR_CgaCtaId ;  /* 0x0000000000063919 */ /* 0x000e620000008800 */
[----:B------:R-:W-:Y:S02]  /*8ec0*/  @P3 MOV R5, 0x400 ;  /* 0x0000040000053802 */ /* 0x000fe40000000f00 */
[----:B------:R-:W-:Y:S02]  /*8ed0*/  ISETP.LT.U32.AND P1, PT, R11, 0x4, P1 ;  /* 0x000000040b00780c */ /* 0x000fe40000f21070 */
[----:B------:R-:W-:Y:S02]  /*8ee0*/  IADD3.X R17, R17, UR39, RZ, P4, !PT ;  /* 0x0000002711117c10 */ /* 0x000fe4000a7fe4ff */
[----:B------:R-:W-:Y:S02]  /*8ef0*/  ISETP.GE.U32.AND P4, PT, R16, UR4, PT ;  /* 0x0000000410007c0c */ /* 0x000fe4000bf86070 */
[----:B------:R-:W-:Y:S02]  /*8f00*/  MOV R13, 0xffffffff ;  /* 0xffffffff000d7802 */ /* 0x000fe40000000f00 */
[----:B------:R-:W-:-:S02]  /*8f10*/  LOP3.LUT R0, R0, 0x3, RZ, 0xc0, !PT ;  /* 0x0000000300007812 */ /* 0x000fc400078ec0ff */
[----:B------:R-:W-:Y:S02]  /*8f20*/  PRMT R10, RZ, 0x7610, R10 ;  /* 0x00007610ff0a7816 */ /* 0x000fe4000000000a */
[----:B-1----:R-:W-:Y:S01]  /*8f30*/  @P3 LEA R5, R6, R5, 0x18 ;  /* 0x0000000506053211 */ /* 0x002fe200078ec0ff */
[----:B------:R-:W-:-:S03]  /*8f40*/  IMAD.MOV.U32 R6, RZ, RZ, -0x1 ;  /* 0xffffffffff067424 */ /* 0x000fc600078e00ff */
[----:B------:R1:W-:Y:S01]  /*8f50*/  @P3 SYNCS.ARRIVE.TRANS64.A1T0 RZ, [R5+URZ+0x88], RZ ;  /* 0x000088ff05ff39a7 */ /* 0x0003e2000810003f */
[----:B------:R-:W-:Y:S02]  /*8f60*/  ISETP.NE.U32.AND P3, PT, R4, 0x1, PT ;  /* 0x000000010400780c */ /* 0x000fe40003f65070 */
[----:B------:R-:W-:Y:S02]  /*8f70*/  SEL R4, RZ, 0x1, !P1 ;  /* 0x00000001ff047807 */ /* 0x000fe40004800000 */
[----:B------:R-:W-:Y:S02]  /*8f80*/  ISETP.GE.U32.AND.EX P1, PT, R17, UR5, PT, P4 ;  /* 0x0000000511007c0c */ /* 0x000fe4000bf26140 */
[----:B------:R-:W-:-:S04]  /*8f90*/  ISETP.GT.U32.AND P3, PT, R11, 0x3, !P3 ;  /* 0x000000030b00780c */ /* 0x000fc80005f64070 */
[----:B-1----:R-:W-:-:S04]  /*8fa0*/  SEL R5, RZ, 0x1, !P3 ;  /* 0x00000001ff057807 */ /* 0x002fc80005800000 */
[--C-:B------:R-:W-:Y:S02]  /*8fb0*/  LOP3.LUT R3, R5, R3, R4.reuse, 0x96, !PT ;  /* 0x0000000305037212 */ /* 0x100fe400078e9604 */
[----:B------:R-:W-:Y:S01]  /*8fc0*/  PRMT R4, RZ, 0x7610, R4 ;  /* 0x00007610ff047816 */ /* 0x000fe20000000004 */
[----:B------:R-:W-:Y:S06]  /*8fd0*/  @P1 BRA `(.L_x_217) ;  /* 0x0000000400541947 */ /* 0x000fec0003800000 */
[----:B------:R-:W-:Y:S01]  /*8fe0*/  ULDC.64 UR4, c[0x0][0x8d0] ;  /* 0x0002340000047ab9 */ /* 0x000fe20000000a00 */
[----:B------:R-:W1:Y:S01]  /*8ff0*/  S2R R14, SR_CTAID.X ;  /* 0x00000000000e7919 */ /* 0x000e620000002500 */
[----:B------:R-:W-:Y:S01]  /*9000*/  ISETP.NE.U32.AND P1, PT, RZ, UR4, PT ;  /* 0x00000004ff007c0c */ /* 0x000fe2000bf25070 */
[----:B------:R-:W-:Y:S01]  /*9010*/  ULDC UR7, c[0x0][0x8d8] ;  /* 0x0002360000077ab9 */ /* 0x000fe20000000800 */
[----:B------:R-:W-:Y:S01]  /*9020*/  IMAD.MOV.U32 R4, RZ, RZ, R16 ;  /* 0x000000ffff047224 */ /* 0x000fe200078e0010 */
[----:B------:R-:W2:Y:S01]  /*9030*/  S2R R13, SR_CTAID.Y ;  /* 0x00000000000d7919 */ /* 0x000ea20000002600 */
[----:B------:R-:W-:Y:S02]  /*9040*/  ISETP.NE.AND.EX P1, PT, RZ, UR5, PT, P1 ;  /* 0x00000005ff007c0c */ /* 0x000fe4000bf25310 */
[----:B------:R-:W-:-:S11]  /*9050*/  MOV R5, R17 ;  /* 0x0000001100057202 */ /* 0x000fd60000000f00 */
[----:B------:R-:W-:Y:S05]  /*9060*/  @!P1 BRA `(.L_x_218) ;  /* 0x0000000000289947 */ /* 0x000fea0003800000 */
[----:B------:R-:W-:Y:S02]  /*9070*/  ULDC UR6, c[0x0][0x8dc] ;  /* 0x0002370000067ab9 */ /* 0x000fe40000000800 */
[----:B------:R-:W-:-:S05]  /*9080*/  IADD3 R9, P1, R16, UR6, RZ ;  /* 0x0000000610097c10 */ /* 0x000fca000ff3e0ff */
[----:B------:R-:W-:-:S04]  /*9090*/  IMAD.X R15, RZ, RZ, R17, P1 ;  /* 0x000000ffff0f7224 */ /* 0x000fc800008e0611 */
[----:B------:R-:W-:-:S04]  /*90a0*/  IMAD.WIDE.U32 R6, R15, UR4, RZ ;  /* 0x000000040f067c25 */ /* 0x000fc8000f8e00ff */
[----:B------:R-:W-:-:S04]  /*90b0*/  IMAD.WIDE.U32 R6, P1, R9, UR5, R6 ;  /* 0x0000000509067c25 */ /* 0x000fc8000f820006 */
[----:B------:R-:W-:Y:S01]  /*90c0*/  IMAD.WIDE.U32 R8, R9, UR4, RZ ;  /* 0x0000000409087c25 */ /* 0x000fe2000f8e00ff */
[----:B------:R-:W-:-:S03]  /*90d0*/  IADD3.X R5, RZ, RZ, RZ, P1, !PT ;  /* 0x000000ffff057210 */ /* 0x000fc60000ffe4ff */
[----:B------:R-:W-:Y:S01]  /*90e0*/  IMAD.MOV.U32 R4, RZ, RZ, R7 ;  /* 0x000000ffff047224 */ /* 0x000fe200078e0007 */
[----:B------:R-:W-:-:S05]  /*90f0*/  IADD3 RZ, P1, R9, R6, RZ ;  /* 0x0000000609ff7210 */ /* 0x000fca0007f3e0ff */
[----:B------:R-:W-:-:S08]  /*9100*/  IMAD.WIDE.U32.X R4, R15, UR5, R4, P1 ;  /* 0x000000050f047c25 */ /* 0x000fd000088e0404 */
.L_x_218:
[--C-:B------:R-:W-:Y:S01]  /*9110*/  SHF.R.U64 R8, R4, UR7, R5.reuse ;  /* 0x0000000704087c19 */ /* 0x100fe20008001205 */
[----:B------:R-:W-:Y:S01]  /*9120*/  ULDC.64 UR4, c[0x0][0x8c8] ;  /* 0x0002320000047ab9 */ /* 0x000fe20000000a00 */
[----:B------:R-:W-:Y:S01]  /*9130*/  SHF.R.U32.HI R4, RZ, UR7, R5 ;  /* 0x00000007ff047c19 */ /* 0x000fe20008011605 */
[----:B------:R-:W3:Y:S01]  /*9140*/  LDC R25, c[0x0][0x144] ;  /* 0x00005100ff197b82 */ /* 0x000ee20000000800 */
[----:B------:R-:W-:Y:S01]  /*9150*/  IADD3 R7, P1, RZ, -R8, RZ ;  /* 0x80000008ff077210 */ /* 0x000fe20007f3e0ff */
[----:B------:R-:W-:Y:S01]  /*9160*/  ULDC.64 UR8, c[0x0][0x8e8] ;  /* 0x00023a0000087ab9 */ /* 0x000fe20000000a00 */
[----:B-1----:R-:W-:Y:S01]  /*9170*/  I2FP.F32.U32 R9, R14 ;  /* 0x0000000e00097245 */ /* 0x002fe20000201000 */
[----:B------:R-:W-:Y:S01]  /*9180*/  ULDC UR6, c[0x0][0x8b0] ;  /* 0x00022c0000067ab9 */ /* 0x000fe20000000800 */
[----:B------:R-:W-:Y:S02]  /*9190*/  IADD3.X R4, RZ, ~R4, RZ, P1, !PT ;  /* 0x80000004ff047210 */ /* 0x000fe40000ffe4ff */
[----:B------:R-:W-:Y:S01]  /*91a0*/  ISETP.NE.U32.AND P1, PT, RZ, UR8, PT ;  /* 0x00000008ff007c0c */ /* 0x000fe2000bf25070 */
[----:B------:R-:W1:Y:S02]  /*91b0*/  LDC R20, c[0x0][0x148] ;  /* 0x00005200ff147b82 */ /* 0x000e640000000800 */
[----:B------:R-:W-:Y:S01]  /*91c0*/  IMAD R6, R4, UR4, RZ ;  /* 0x0000000404067c24 */ /* 0x000fe2000f8e02ff */
[----:B------:R-:W-:Y:S01]  /*91d0*/  ISETP.NE.AND.EX P1, PT, RZ, UR9, PT, P1 ;  /* 0x00000009ff007c0c */ /* 0x000fe2000bf25310 */
[----:B------:R-:W-:Y:S01]  /*91e0*/  IMAD.WIDE.U32 R4, R7, UR4, R16 ;  /* 0x0000000407047c25 */ /* 0x000fe2000f8e0010 */
[----:B------:R-:W-:-:S03]  /*91f0*/  ULDC UR4, c[0x0][0x150] ;  /* 0x0000540000047ab9 */ /* 0x000fc60000000800 */
[----:B------:R-:W-:Y:S02]  /*9200*/  IMAD R7, R7, UR5, R6 ;  /* 0x0000000507077c24 */ /* 0x000fe4000f8e0206 */
[----:B------:R-:W-:Y:S01]  /*9210*/  FMUL R6, R9, UR4 ;  /* 0x0000000409067c20 */ /* 0x000fe20008400000 */
[----:B------:R-:W-:Y:S01]  /*9220*/  ULDC UR4, c[0x0][0x8c0] ;  /* 0x0002300000047ab9 */ /* 0x000fe20000000800 */
[----:B------:R-:W-:Y:S01]  /*9230*/  ULDC UR5, c[0x0][0x154] ;  /* 0x0000550000057ab9 */ /* 0x000fe20000000800 */
[----:B------:R-:W-:-:S03]  /*9240*/  IMAD.IADD R5, R5, 0x1, R7 ;  /* 0x0000000105057824 */ /* 0x000fc600078e0207 */
[----:B------:R-:W4:Y:S02]  /*9250*/  F2I.U32.TRUNC.NTZ R6, R6 ;  /* 0x0000000600067305 */ /* 0x000f24000020f000 */
[----:B------:R-:W-:Y:S02]  /*9260*/  SHF.R.U64 R9, R4, UR4, R5 ;  /* 0x0000000404097c19 */ /* 0x000fe40008001205 */
[----:B--2---:R-:W-:-:S05]  /*9270*/  I2FP.F32.U32 R4, R13 ;  /* 0x0000000d00047245 */ /* 0x004fca0000201000 */
[----:B------:R-:W-:Y:S01]  /*9280*/  FMUL R21, R4, UR5 ;  /* 0x0000000504157c20 */ /* 0x000fe20008400000 */
[----:B------:R-:W-:Y:S01]  /*9290*/  SHF.R.U32.HI R4, RZ, UR4, R5 ;  /* 0x00000004ff047c19 */ /* 0x000fe20008011605 */
[----:B------:R-:W-:-:S03]  /*92a0*/  ULDC UR4, c[0x0][0x900] ;  /* 0x0002400000047ab9 */ /* 0x000fc60000000800 */
[--C-:B------:R-:W-:Y:S01]  /*92b0*/  SHF.R.U64 R19, R9, UR6, R4.reuse ;  /* 0x0000000609137c19 */ /* 0x100fe20008001204 */
[----:B------:R-:W2:Y:S01]  /*92c0*/  F2I.U32.TRUNC.NTZ R21, R21 ;  /* 0x0000001500157305 */ /* 0x000ea2000020f000 */
[----:B------:R-:W-:Y:S02]  /*92d0*/  SHF.R.U32.HI R4, RZ, UR6, R4 ;  /* 0x00000006ff047c19 */ /* 0x000fe40008011604 */
[----:B----4-:R-:W-:Y:S02]  /*92e0*/  IADD3 R6, -R6, RZ, RZ ;  /* 0x000000ff06067210 */ /* 0x010fe40007ffe1ff */
[--C-:B------:R-:W-:Y:S02]  /*92f0*/  SHF.R.U64 R15, R19, UR4, R4.reuse ;  /* 0x00000004130f7c19 */ /* 0x100fe40008001204 */
[----:B------:R-:W-:Y:S01]  /*9300*/  SHF.R.U32.HI R23, RZ, UR4, R4 ;  /* 0x00000004ff177c19 */ /* 0x000fe20008011604 */
[----:B---3--:R-:W-:Y:S02]  /*9310*/  IMAD R14, R25, R6, R14 ;  /* 0x00000006190e7224 */ /* 0x008fe400078e020e */
[----:B------:R-:W-:Y:S01]  /*9320*/  IMAD.MOV.U32 R4, RZ, RZ, R15 ;  /* 0x000000ffff047224 */ /* 0x000fe200078e000f */
[----:B------:R-:W-:Y:S01]  /*9330*/  MOV R5, R23 ;  /* 0x0000001700057202 */ /* 0x000fe20000000f00 */
[----:B------:R-:W-:Y:S06]  /*9340*/  @!P1 BRA `(.L_x_219) ;  /* 0x0000000000289947 */ /* 0x000fec0003800000 */
[----:B------:R-:W-:Y:S02]  /*9350*/  ULDC UR4, c[0x0][0x8f4] ;  /* 0x00023d0000047ab9 */ /* 0x000fe40000000800 */
[----:B------:R-:W-:-:S05]  /*9360*/  IADD3 R5, P1, R15, UR4, RZ ;  /* 0x000000040f057c10 */ /* 0x000fca000ff3e0ff */
[----:B------:R-:W-:-:S04]  /*9370*/  IMAD.X R23, RZ, RZ, R23, P1 ;  /* 0x000000ffff177224 */ /* 0x000fc800008e0617 */
[----:B------:R-:W-:-:S04]  /*9380*/  IMAD.WIDE.U32 R6, R23, UR8, RZ ;  /* 0x0000000817067c25 */ /* 0x000fc8000f8e00ff */
[----:B------:R-:W-:-:S04]  /*9390*/  IMAD.WIDE.U32 R6, P1, R5, UR9, R6 ;  /* 0x0000000905067c25 */ /* 0x000fc8000f820006 */
[----:B------:R-:W-:-:S04]  /*93a0*/  IMAD.WIDE.U32 R4, R5, UR8, RZ ;  /* 0x0000000805047c25 */ /* 0x000fc8000f8e00ff */
[----:B------:R-:W-:Y:S01]  /*93b0*/  IMAD.MOV.U32 R4, RZ, RZ, R7 ;  /* 0x000000ffff047224 */ /* 0x000fe200078e0007 */
[----:B------:R-:W-:Y:S02]  /*93c0*/  IADD3 RZ, P3, R5, R6, RZ ;  /* 0x0000000605ff7210 */ /* 0x000fe40007f7e0ff */
[----:B------:R-:W-:-:S03]  /*93d0*/  IADD3.X R5, RZ, RZ, RZ, P1, !PT ;  /* 0x000000ffff057210 */ /* 0x000fc60000ffe4ff */
[----:B------:R-:W-:-:S08]  /*93e0*/  IMAD.WIDE.U32.X R4, R23, UR9, R4, P3 ;  /* 0x0000000917047c25 */ /* 0x000fd000098e0404 */
.L_x_219:
[----:B------:R-:W-:Y:S01]  /*93f0*/  ISETP.NE.AND P1, PT, R2, 0x1, PT ;  /* 0x000000010200780c */ /* 0x000fe20003f25270 */
[----:B------:R-:W-:Y:S01]  /*9400*/  ULDC UR4, c[0x0][0x8f0] ;  /* 0x00023c0000047ab9 */ /* 0x000fe20000000800 */
[----:B------:R-:W-:Y:S01]  /*9410*/  LOP3.LUT R19, R19, UR16, RZ, 0xc0, !PT ;  /* 0x0000001013137c12 */ /* 0x000fe2000f8ec0ff */
[----:B------:R-:W-:Y:S01]  /*9420*/  ULDC UR5, c[0x0][0x8b8] ;  /* 0x00022e0000057ab9 */ /* 0x000fe20000000800 */
[----:B------:R-:W-:Y:S01]  /*9430*/  SHF.R.U64 R4, R4, UR4, R5 ;  /* 0x0000000404047c19 */ /* 0x000fe20008001205 */
[----:B------:R-:W-:Y:S01]  /*9440*/  ULDC UR4, c[0x0][0x8e0] ;  /* 0x0002380000047ab9 */ /* 0x000fe20000000800 */
[----:B--2---:R-:W-:Y:S02]  /*9450*/  IADD3 R21, -R21, RZ, RZ ;  /* 0x000000ff15157210 */ /* 0x004fe40007ffe1ff */
[----:B------:R-:W-:Y:S01]  /*9460*/  MOV R5, 0x1 ;  /* 0x0000000100057802 */ /* 0x000fe20000000f00 */
[----:B------:R-:W-:Y:S02]  /*9470*/  IMAD.MOV R6, RZ, RZ, -R4 ;  /* 0x000000ffff067224 */ /* 0x000fe400078e0a04 */
[----:B------:R-:W-:Y:S01]  /*9480*/  IMAD R19, R4, UR17, R19 ;  /* 0x0000001104137c24 */ /* 0x000fe2000f8e0213 */
[----:B------:R-:W-:Y:S01]  /*9490*/  LOP3.LUT R4, R9, UR15, RZ, 0xc0, !PT ;  /* 0x0000000f09047c12 */ /* 0x000fe2000f8ec0ff */
[----:B-1----:R-:W-:-:S02]  /*94a0*/  @P1 IMAD R14, R20, R21, R13 ;  /* 0x00000015140e1224 */ /* 0x002fc400078e020d */
[----:B------:R-:W-:Y:S01]  /*94b0*/  IMAD R15, R6, UR4, R15 ;  /* 0x00000004060f7c24 */ /* 0x000fe2000f8e020f */
[----:B------:R-:W-:Y:S01]  /*94c0*/  ULDC UR4, c[0x0][0x8a8] ;  /* 0x00022a0000047ab9 */ /* 0x000fe20000000800 */
[----:B------:R-:W-:Y:S02]  /*94d0*/  IMAD R14, R19, UR5, R14 ;  /* 0x00000005130e7c24 */ /* 0x000fe4000f8e020e */
[--C-:B------:R-:W-:Y:S01]  /*94e0*/  IMAD R15, R15, UR4, R4.reuse ;  /* 0x000000040f0f7c24 */ /* 0x100fe2000f8e0204 */
[----:B------:R-:W-:Y:S01]  /*94f0*/  PRMT R4, R5, 0x7610, R4 ;  /* 0x0000761005047816 */ /* 0x000fe20000000004 */
[----:B------:R-:W-:-:S03]  /*9500*/  IMAD.MOV.U32 R13, RZ, RZ, R8 ;  /* 0x000000ffff0d7224 */ /* 0x000fc600078e0008 */
[----:B------:R-:W-:Y:S02]  /*9510*/  SEL R6, R15, R14, !P1 ;  /* 0x0000000e0f067207 */ /* 0x000fe40004800000 */
[----:B------:R-:W-:-:S07]  /*9520*/  SEL R7, R14, R15, !P1 ;  /* 0x0000000f0e077207 */ /* 0x000fce0004800000 */
.L_x_217:
[----:B------:R-:W-:Y:S05]  /*9530*/  BSYNC B1 ;  /* 0x0000000000017941 */ /* 0x000fea0003800000 */
.L_x_216:
[----:B------:R-:W-:-:S13]  /*9540*/  LOP3.LUT P1, RZ, R4, 0xff, RZ, 0xc0, !PT ;  /* 0x000000ff04ff7812 */ /* 0x000fda000782c0ff */
[----:B------:R-:W-:Y:S05]  /*9550*/  @P1 BRA `(.L_x_220) ;  /* 0xfffffff400401947 */ /* 0x000fea000383ffff */
[----:B------:R-:W-:Y:S05]  /*9560*/  BSYNC B0 ;  /* 0x0000000000007941 */ /* 0x000fea0003800000 */
.L_x_208:
[----:B------:R-:W-:-:S03]  /*9570*/  UMOV UR4, 0xffffffff ;  /* 0xffffffff00047882 */ /* 0x000fc60000000000 */
[----:B------:R-:W-:Y:S05]  /*9580*/  BRA.DIV UR4, `(.L_x_221) ;  /* 0x0000000a04cc7947 */ /* 0x000fea000b800000 */
[----:B------:R-:W-:-:S13]  /*9590*/  ELECT P6, URZ, PT ;  /* 0x00000000003f782f */ /* 0x000fda00038c0000 */
.L_x_252:
[----:B------:R-:W-:Y:S05]  /*95a0*/  @!P6 BRA `(.L_x_9) ;  /* 0x0000000000a4e947 */ /* 0x000fea0003800000 */
[----:B------:R-:W-:-:S04]  /*95b0*/  LOP3.LUT R22, R22, 0x2, RZ, 0xfc, !PT ;  /* 0x0000000216167812 */ /* 0x000fc800078efcff */
[----:B------:R-:W-:-:S13]  /*95c0*/  ISETP.NE.AND P0, PT, R22, 0x3, PT ;  /* 0x000000031600780c */ /* 0x000fda0003f05270 */
[----:B------:R-:W-:Y:S05]  /*95d0*/  @!P0 BRA `(.L_x_222) ;  /* 0x0000000000048947 */ /* 0x000fea0003800000 */
[----:B------:R-:W-:Y:S01]  /*95e0*/  BPT.TRAP 0x1 ;  /* 0x000000040000795c */ /* 0x000fe20000300000 */
.L_x_222:
[----:B------:R-:W1:Y:S01]  /*95f0*/  S2R R5, SR_CgaCtaId ;  /* 0x0000000000057919 */ /* 0x000e620000008800 */
[----:B------:R-:W-:Y:S02]  /*9600*/  MOV R2, 0x400 ;  /* 0x0000040000027802 */ /* 0x000fe40000000f00 */
[----:B------:R-:W-:Y:S02]  /*9610*/  SHF.L.U32 R4, R3, 0x1f, RZ ;  /* 0x0000001f03047819 */ /* 0x000fe400000006ff */
[----:B-1----:R-:W-:-:S04]  /*9620*/  LEA R5, R5, R2, 0x18 ;  /* 0x0000000205057211 */ /* 0x002fc800078ec0ff */
[----:B------:R-:W-:-:S05]  /*9630*/  IADD3 R5, R5, 0x20, RZ ;  /* 0x0000002005057810 */ /* 0x000fca0007ffe0ff */
[C---:B------:R-:W-:Y:S01]  /*9640*/  IMAD R7, R0.reuse, 0x8, R5 ;  /* 0x0000000800077824 */ /* 0x040fe200078e0205 */
[----:B------:R-:W-:-:S03]  /*9650*/  IADD3 R0, R0, 0x1, RZ ;  /* 0x0000000100007810 */ /* 0x000fc60007ffe0ff */
[----:B------:R-:W1:Y:S01]  /*9660*/  SYNCS.PHASECHK.TRANS64.TRYWAIT P0, [R7+URZ], R4 ;  /* 0x00000004070075a7 */ /* 0x000e62000800017f */
[----:B------:R-:W-:-:S04]  /*9670*/  ISETP.NE.AND P1, PT, R0, 0x4, PT ;  /* 0x000000040000780c */ /* 0x000fc80003f25270 */
[----:B------:R-:W-:Y:S02]  /*9680*/  SEL R2, RZ, 0x1, P1 ;  /* 0x00000001ff027807 */ /* 0x000fe40000800000 */
[----:B------:R-:W-:Y:S02]  /*9690*/  SEL R0, R0, RZ, P1 ;  /* 0x000000ff00007207 */ /* 0x000fe40000800000 */
[----:B------:R-:W-:-:S03]  /*96a0*/  LOP3.LUT R9, R3, R2, RZ, 0x3c, !PT ;  /* 0x0000000203097212 */ /* 0x000fc600078e3cff */
[----:B------:R-:W-:Y:S01]  /*96b0*/  IMAD R6, R0, 0x8, R5 ;  /* 0x0000000800067824 */ /* 0x000fe200078e0205 */
[----:B------:R-:W-:Y:S01]  /*96c0*/  SHF.L.U32 R3, R9, 0x1f, RZ ;  /* 0x0000001f09037819 */ /* 0x000fe200000006ff */
[----:B-1----:R-:W-:Y:S06]  /*96d0*/  @!P0 BRA `(.L_x_223) ;  /* 0x0000000800988947 */ /* 0x002fec0003800000 */
.L_x_253:
[----:B------:R-:W2:Y:S01]  /*96e0*/  SYNCS.PHASECHK.TRANS64.TRYWAIT P0, [R6+URZ], R3 ;  /* 0x00000003060075a7 */ /* 0x000ea2000800017f */
[----:B------:R-:W-:-:S04]  /*96f0*/  IADD3 R0, R0, 0x1, RZ ;  /* 0x0000000100007810 */ /* 0x000fc80007ffe0ff */
[----:B------:R-:W-:-:S04]  /*9700*/  ISETP.NE.AND P1, PT, R0, 0x4, PT ;  /* 0x000000040000780c */ /* 0x000fc80003f25270 */
[----:B------:R-:W-:Y:S02]  /*9710*/  SEL R2, RZ, 0x1, P1 ;  /* 0x00000001ff027807 */ /* 0x000fe40000800000 */
[----:B------:R-:W-:Y:S02]  /*9720*/  SEL R0, R0, RZ, P1 ;  /* 0x000000ff00007207 */ /* 0x000fe40000800000 */
[----:B------:R-:W-:-:S03]  /*9730*/  LOP3.LUT R9, R9, R2, RZ, 0x3c, !PT ;  /* 0x0000000209097212 */ /* 0x000fc600078e3cff */
[----:B-1----:R-:W-:Y:S01]  /*9740*/  IMAD R7, R0, 0x8, R5 ;  /* 0x0000000800077824 */ /* 0x002fe200078e0205 */
[----:B------:R-:W-:Y:S01]  /*9750*/  SHF.L.U32 R4, R9, 0x1f, RZ ;  /* 0x0000001f09047819 */ /* 0x000fe200000006ff */
[----:B--2---:R-:W-:Y:S06]  /*9760*/  @!P0 BRA `(.L_x_224) ;  /* 0x0000000800888947 */ /* 0x004fec0003800000 */
.L_x_254:
[----:B------:R-:W2:Y:S01]  /*9770*/  SYNCS.PHASECHK.TRANS64.TRYWAIT P0, [R7+URZ], R4 ;  /* 0x00000004070075a7 */ /* 0x000ea2000800017f */
[----:B------:R-:W-:-:S04]  /*9780*/  IADD3 R0, R0, 0x1, RZ ;  /* 0x0000000100007810 */ /* 0x000fc80007ffe0ff */
[----:B------:R-:W-:-:S04]  /*9790*/  ISETP.NE.AND P1, PT, R0, 0x4, PT ;  /* 0x000000040000780c */ /* 0x000fc80003f25270 */
[----:B------:R-:W-:Y:S02]  /*97a0*/  SEL R2, RZ, 0x1, P1 ;  /* 0x00000001ff027807 */ /* 0x000fe40000800000 */
[----:B------:R-:W-:Y:S02]  /*97b0*/  SEL R0, R0, RZ, P1 ;  /* 0x000000ff00007207 */ /* 0x000fe40000800000 */
[----:B------:R-:W-:Y:S01]  /*97c0*/  LOP3.LUT R2, R9, R2, RZ, 0x3c, !PT ;  /* 0x0000000209027212 */ /* 0x000fe200078e3cff */
[----:B--2---:R-:W-:Y:S06]  /*97d0*/  @!P0 BRA `(.L_x_225) ;  /* 0x0000000800808947 */ /* 0x004fec0003800000 */
.L_x_255:
[----:B------:R-:W-:Y:S01]  /*97e0*/  IMAD R5, R0, 0x8, R5 ;  /* 0x0000000800057824 */ /* 0x000fe200078e0205 */
[----:B------:R-:W-:-:S07]  /*97f0*/  SHF.L.U32 R0, R2, 0x1f, RZ ;  /* 0x0000001f02007819 */ /* 0x000fce00000006ff */
.L_x_226:
[----:B---3--:R3:W4:Y:S02]  /*9800*/  SYNCS.PHASECHK.TRANS64.TRYWAIT P0, [R5+URZ], R0 ;  /* 0x00000000050075a7 */ /* 0x008724000800017f */
[----:B----4-:R-:W-:Y:S05]  /*9810*/  @!P0 NANOSLEEP.SYNCS 0x989680 ;  /* 0x009896800000895d */ /* 0x010fea0003900000 */
[----:B------:R-:W4:Y:S02]  /*9820*/  @!P0 SYNCS.PHASECHK.TRANS64 P0, [R5+URZ], R0 ;  /* 0x00000000050085a7 */ /* 0x000f24000800007f */
[----:B----4-:R-:W-:Y:S05]  /*9830*/  @!P0 BRA `(.L_x_226) ;  /* 0xfffffffc00f08947 */ /* 0x010fea000383ffff */
.L_x_9:
[----:B------:R-:W-:Y:S05]  /*9840*/  BSYNC B6 ;  /* 0x0000000000067941 */ /* 0x000fea0003800000 */
.L_x_7:
[----:B------:R-:W-:Y:S05]  /*9850*/  EXIT ;  /* 0x000000000000794d */ /* 0x000fea0003800000 */
.L_x_22:
[----:B----4-:R4:W1:Y:S02]  /*9860*/  SYNCS.PHASECHK.TRANS64.TRYWAIT P1, [R3+URZ], R0 ;  /* 0x00000000030075a7 */ /* 0x010864000802017f */
[----:B-1----:R-:W-:Y:S05]  /*9870*/  @!P1 NANOSLEEP.SYNCS 0x989680 ;  /* 0x009896800000995d */ /* 0x002fea0003900000 */
[----:B------:R-:W1:Y:S02]  /*9880*/  @!P1 SYNCS.PHASECHK.TRANS64 P1, [R3+URZ], R0 ;  /* 0x00000000030095a7 */ /* 0x000e64000802007f */
[----:B-1----:R-:W-:Y:S05]  /*9890*/  @!P1 BRA `(.L_x_22) ;  /* 0xfffffffc00f09947 */ /* 0x002fea000383ffff */
[----:B------:R-:W-:Y:S05]  /*98a0*/  BRA `(.L_x_21) ;  /* 0xffffff7c00a07947 */ /* 0x000fea000383ffff */
.L_x_27:
[----:B---3--:R-:W-:-:S04]  /*98b0*/  MOV R4, UR4 ;  /* 0x0000000400047c02 */ /* 0x008fc80008000f00 */
[----:B------:R3:W4:Y:S03]  /*98c0*/  SYNCS.PHASECHK.TRANS64.TRYWAIT P1, [R4+URZ], R3 ;  /* 0x00000003040075a7 */ /* 0x000726000802017f */
[----:B----4-:R-:W-:Y:S05]  /*98d0*/  @!P1 NANOSLEEP.SYNCS 0x989680 ;  /* 0x009896800000995d */ /* 0x010fea0003900000 */
[----:B------:R-:W4:Y:S02]  /*98e0*/  @!P1 SYNCS.PHASECHK.TRANS64 P1, [R4+URZ], R3 ;  /* 0x00000003040095a7 */ /* 0x000f24000802007f */
[----:B----4-:R-:W-:Y:S05]  /*98f0*/  @!P1 BRA `(.L_x_27) ;  /* 0xfffffffc00ec9947 */ /* 0x010fea000383ffff */
[----:B------:R-:W-:Y:S05]  /*9900*/  BRA `(.L_x_26) ;  /* 0xffffff8000807947 */ /* 0x000fea000383ffff */
.L_x_49:
[----:B-1----:R-:W-:-:S04]  /*9910*/  IMAD.U32 R5, RZ, RZ, UR53 ;  /* 0x00000035ff057e24 */ /* 0x002fc8000f8e00ff */
[----:B------:R1:W2:Y:S03]  /*9920*/  SYNCS.PHASECHK.TRANS64.TRYWAIT P3, [R5+URZ+0x40], R4 ;  /* 0x00004004050075a7 */ /* 0x0002a6000806017f */
[----:B--2---:R-:W-:Y:S05]  /*9930*/  @!P3 NANOSLEEP.SYNCS 0x989680 ;  /* 0x009896800000b95d */ /* 0x004fea0003900000 */
[----:B------:R-:W2:Y:S02]  /*9940*/  @!P3 SYNCS.PHASECHK.TRANS64 P3, [R5+URZ+0x40], R4 ;  /* 0x000040040500b5a7 */ /* 0x000ea4000806007f */
[----:B--2---:R-:W-:Y:S05]  /*9950*/  @!P3 BRA `(.L_x_49) ;  /* 0xfffffffc00ecb947 */ /* 0x004fea000383ffff */
[----:B------:R-:W-:Y:S05]  /*9960*/  BRA `(.L_x_227) ;  /* 0xffffff8c005c7947 */ /* 0x000fea000383ffff */
.L_x_60:
[----:B-1----:R1:W2:Y:S02]  /*9970*/  SYNCS.PHASECHK.TRANS64.TRYWAIT P4, [R14+URZ+0x40], R15 ;  /* 0x0000400f0e0075a7 */ /* 0x0022a4000808017f */
[----:B--2---:R-:W-:Y:S05]  /*9980*/  @!P4 NANOSLEEP.SYNCS 0x989680 ;  /* 0x009896800000c95d */ /* 0x004fea0003900000 */
[----:B------:R-:W2:Y:S02]  /*9990*/  @!P4 SYNCS.PHASECHK.TRANS64 P4, [R14+URZ+0x40], R15 ;  /* 0x0000400f0e00c5a7 */ /* 0x000ea4000808007f */
[----:B--2---:R-:W-:Y:S05]  /*99a0*/  @!P4 BRA `(.L_x_60) ;  /* 0xfffffffc00f0c947 */ /* 0x004fea000383ffff */
[----:B------:R-:W-:Y:S05]  /*99b0*/  BRA `(.L_x_228) ;  /* 0xffffff9400847947 */ /* 0x000fea000383ffff */
.L_x_70:
[----:B-1----:R1:W2:Y:S02]  /*99c0*/  SYNCS.PHASECHK.TRANS64.TRYWAIT P4, [R12+URZ+0x40], R13 ;  /* 0x0000400d0c0075a7 */ /* 0x0022a4000808017f */
[----:B--2---:R-:W-:Y:S05]  /*99d0*/  @!P4 NANOSLEEP.SYNCS 0x989680 ;  /* 0x009896800000c95d */ /* 0x004fea0003900000 */
[----:B------:R-:W2:Y:S02]  /*99e0*/  @!P4 SYNCS.PHASECHK.TRANS64 P4, [R12+URZ+0x40], R13 ;  /* 0x0000400d0c00c5a7 */ /* 0x000ea4000808007f */
[----:B--2---:R-:W-:Y:S05]  /*99f0*/  @!P4 BRA `(.L_x_70) ;  /* 0xfffffffc00f0c947 */ /* 0x004fea000383ffff */
[----:B------:R-:W-:Y:S05]  /*9a00*/  BRA `(.L_x_229) ;  /* 0xffffff9c00347947 */ /* 0x000fea000383ffff */
.L_x_80:
[----:B-1----:R1:W2:Y:S02]  /*9a10*/  SYNCS.PHASECHK.TRANS64.TRYWAIT P4, [R13+URZ+0x40], R12 ;  /* 0x0000400c0d0075a7 */ /* 0x0022a4000808017f */
[----:B--2---:R-:W-:Y:S05]  /*9a20*/  @!P4 NANOSLEEP.SYNCS 0x989680 ;  /* 0x009896800000c95d */ /* 0x004fea0003900000 */
[----:B------:R-:W2:Y:S02]  /*9a30*/  @!P4 SYNCS.PHASECHK.TRANS64 P4, [R13+URZ+0x40], R12 ;  /* 0x0000400c0d00c5a7 */ /* 0x000ea4000808007f */
[----:B--2---:R-:W-:Y:S05]  /*9a40*/  @!P4 BRA `(.L_x_80) ;  /* 0xfffffffc00f0c947 */ /* 0x004fea000383ffff */
[----:B------:R-:W-:Y:S05]  /*9a50*/  BRA `(.L_x_230) ;  /* 0xffffffa000ec7947 */ /* 0x000fea000383ffff */
.L_x_90:
[----:B-1----:R1:W2:Y:S02]  /*9a60*/  SYNCS.PHASECHK.TRANS64.TRYWAIT P4, [R13+URZ+0x40], R14 ;  /* 0x0000400e0d0075a7 */ /* 0x0022a4000808017f */
[----:B--2---:R-:W-:Y:S05]  /*9a70*/  @!P4 NANOSLEEP.SYNCS 0x989680 ;  /* 0x009896800000c95d */ /* 0x004fea0003900000 */
[----:B------:R-:W2:Y:S02]  /*9a80*/  @!P4 SYNCS.PHASECHK.TRANS64 P4, [R13+URZ+0x40], R14 ;  /* 0x0000400e0d00c5a7 */ /* 0x000ea4000808007f */
[----:B--2---:R-:W-:Y:S05]  /*9a90*/  @!P4 BRA `(.L_x_90) ;  /* 0xfffffffc00f0c947 */ /* 0x004fea000383ffff */
[----:B------:R-:W-:Y:S05]  /*9aa0*/  BRA `(.L_x_231) ;  /* 0xffffffa800a87947 */ /* 0x000fea000383ffff */
.L_x_100:
[----:B--2---:R2:W3:Y:S02]  /*9ab0*/  SYNCS.PHASECHK.TRANS64.TRYWAIT P4, [R13+URZ+0x40], R14 ;  /* 0x0000400e0d0075a7 */ /* 0x0044e4000808017f */
[----:B---3--:R-:W-:Y:S05]  /*9ac0*/  @!P4 NANOSLEEP.SYNCS 0x989680 ;  /* 0x009896800000c95d */ /* 0x008fea0003900000 */
[----:B------:R-:W3:Y:S02]  /*9ad0*/  @!P4 SYNCS.PHASECHK.TRANS64 P4, [R13+URZ+0x40], R14 ;  /* 0x0000400e0d00c5a7 */ /* 0x000ee4000808007f */
[----:B---3--:R-:W-:Y:S05]  /*9ae0*/  @!P4 BRA `(.L_x_100) ;  /* 0xfffffffc00f0c947 */ /* 0x008fea000383ffff */
[----:B------:R-:W-:Y:S05]  /*9af0*/  BRA `(.L_x_232) ;  /* 0xffffffb0005c7947 */ /* 0x000fea000383ffff */
.L_x_110:
[----:B-1----:R1:W2:Y:S02]  /*9b00*/  SYNCS.PHASECHK.TRANS64.TRYWAIT P4, [R13+URZ+0x40], R14 ;  /* 0x0000400e0d0075a7 */ /* 0x0022a4000808017f */
[----:B--2---:R-:W-:Y:S05]  /*9b10*/  @!P4 NANOSLEEP.SYNCS 0x989680 ;  /* 0x009896800000c95d */ /* 0x004fea0003900000 */
[----:B------:R-:W2:Y:S02]  /*9b20*/  @!P4 SYNCS.PHASECHK.TRANS64 P4, [R13+URZ+0x40], R14 ;  /* 0x0000400e0d00c5a7 */ /* 0x000ea4000808007f */
[----:B--2---:R-:W-:Y:S05]  /*9b30*/  @!P4 BRA `(.L_x_110) ;  /* 0xfffffffc00f0c947 */ /* 0x004fea000383ffff */
[----:B------:R-:W-:Y:S05]  /*9b40*/  BRA `(.L_x_233) ;  /* 0xffffffb800107947 */ /* 0x000fea000383ffff */
.L_x_120:
[----:B--2---:R2:W3:Y:S02]  /*9b50*/  SYNCS.PHASECHK.TRANS64.TRYWAIT P4, [R13+URZ+0x40], R26 ;  /* 0x0000401a0d0075a7 */ /* 0x0044e4000808017f */
[----:B---3--:R-:W-:Y:S05]  /*9b60*/  @!P4 NANOSLEEP.SYNCS 0x989680 ;  /* 0x009896800000c95d */ /* 0x008fea0003900000 */
[----:B------:R-:W3:Y:S02]  /*9b70*/  @!P4 SYNCS.PHASECHK.TRANS64 P4, [R13+URZ+0x40], R26 ;  /* 0x0000401a0d00c5a7 */ /* 0x000ee4000808007f */
[----:B---3--:R-:W-:Y:S05]  /*9b80*/  @!P4 BRA `(.L_x_120) ;  /* 0xfffffffc00f0c947 */ /* 0x008fea000383ffff */
[----:B------:R-:W-:Y:S05]  /*9b90*/  BRA `(.L_x_234) ;  /* 0xffffffbc00c47947 */ /* 0x000fea000383ffff */
.L_x_140:
[----:B-1----:R-:W-:-:S04]  /*9ba0*/  MOV R3, UR4 ;  /* 0x0000000400037c02 */ /* 0x002fc80008000f00 */
[----:B------:R1:W2:Y:S03]  /*9bb0*/  SYNCS.PHASECHK.TRANS64.TRYWAIT P0, [R3+URZ+0x88], R0 ;  /* 0x00008800030075a7 */ /* 0x0002a6000800017f */
[----:B--2---:R-:W-:Y:S05]  /*9bc0*/  @!P0 NANOSLEEP.SYNCS 0x989680 ;  /* 0x009896800000895d */ /* 0x004fea0003900000 */
[----:B------:R-:W2:Y:S02]  /*9bd0*/  @!P0 SYNCS.PHASECHK.TRANS64 P0, [R3+URZ+0x88], R0 ;  /* 0x00008800030085a7 */ /* 0x000ea4000800007f */
[----:B--2---:R-:W-:Y:S05]  /*9be0*/  @!P0 BRA `(.L_x_140) ;  /* 0xfffffffc00ec8947 */ /* 0x004fea000383ffff */
[----:B------:R-:W-:Y:S05]  /*9bf0*/  BRA `(.L_x_139) ;  /* 0xffffffd400487947 */ /* 0x000fea000383ffff */
.L_x_149:
[----:B-1----:R-:W-:-:S04]  /*9c00*/  IMAD.U32 R5, RZ, RZ, UR13 ;  /* 0x0000000dff057e24 */ /* 0x002fc8000f8e00ff */
[----:B------:R1:W2:Y:S03]  /*9c10*/  SYNCS.PHASECHK.TRANS64.TRYWAIT P1, [R5+URZ+0x60], R4 ;  /* 0x00006004050075a7 */ /* 0x0002a6000802017f */
[----:B--2---:R-:W-:Y:S05]  /*9c20*/  @!P1 NANOSLEEP.SYNCS 0x989680 ;  /* 0x009896800000995d */ /* 0x004fea0003900000 */
[----:B------:R-:W2:Y:S02]  /*9c30*/  @!P1 SYNCS.PHASECHK.TRANS64 P1, [R5+URZ+0x60], R4 ;  /* 0x00006004050095a7 */ /* 0x000ea4000802007f */
[----:B--2---:R-:W-:Y:S05]  /*9c40*/  @!P1 BRA `(.L_x_149) ;  /* 0xfffffffc00ec9947 */ /* 0x004fea000383ffff */
[----:B------:R-:W-:Y:S05]  /*9c50*/  BRA `(.L_x_235) ;  /* 0xffffffd8002c7947 */ /* 0x000fea000383ffff */
.L_x_155:
[----:B-12---:R-:W-:-:S04]  /*9c60*/  MOV R5, UR13 ;  /* 0x0000000d00057c02 */ /* 0x006fc80008000f00 */
[----:B------:R1:W2:Y:S03]  /*9c70*/  SYNCS.PHASECHK.TRANS64.TRYWAIT P1, [R5+URZ+0x68], R4 ;  /* 0x00006804050075a7 */ /* 0x0002a6000802017f */
[----:B--2---:R-:W-:Y:S05]  /*9c80*/  @!P1 NANOSLEEP.SYNCS 0x989680 ;  /* 0x009896800000995d */ /* 0x004fea0003900000 */
[----:B------:R-:W2:Y:S02]  /*9c90*/  @!P1 SYNCS.PHASECHK.TRANS64 P1, [R5+URZ+0x68], R4 ;  /* 0x00006804050095a7 */ /* 0x000ea4000802007f */
[----:B--2---:R-:W-:Y:S05]  /*9ca0*/  @!P1 BRA `(.L_x_155) ;  /* 0xfffffffc00ec9947 */ /* 0x004fea000383ffff */
[----:B------:R-:W-:Y:S05]  /*9cb0*/  BRA `(.L_x_236) ;  /* 0xffffffd800747947 */ /* 0x000fea000383ffff */
.L_x_161:
[----:B-123--:R-:W-:-:S04]  /*9cc0*/  IMAD.U32 R5, RZ, RZ, UR13 ;  /* 0x0000000dff057e24 */ /* 0x00efc8000f8e00ff */
[----:B------:R1:W2:Y:S03]  /*9cd0*/  SYNCS.PHASECHK.TRANS64.TRYWAIT P1, [R5+URZ+0x70], R4 ;  /* 0x00007004050075a7 */ /* 0x0002a6000802017f */
[----:B--2---:R-:W-:Y:S05]  /*9ce0*/  @!P1 NANOSLEEP.SYNCS 0x989680 ;  /* 0x009896800000995d */ /* 0x004fea0003900000 */
[----:B------:R-:W2:Y:S02]  /*9cf0*/  @!P1 SYNCS.PHASECHK.TRANS64 P1, [R5+URZ+0x70], R4 ;  /* 0x00007004050095a7 */ /* 0x000ea4000802007f */
[----:B--2---:R-:W-:Y:S05]  /*9d00*/  @!P1 BRA `(.L_x_161) ;  /* 0xfffffffc00ec9947 */ /* 0x004fea000383ffff */
[----:B------:R-:W-:Y:S05]  /*9d10*/  BRA `(.L_x_237) ;  /* 0xffffffd800c47947 */ /* 0x000fea000383ffff */
.L_x_167:
[----:B-1234-:R-:W-:-:S04]  /*9d20*/  MOV R5, UR13 ;  /* 0x0000000d00057c02 */ /* 0x01efc80008000f00 */
[----:B------:R1:W2:Y:S03]  /*9d30*/  SYNCS.PHASECHK.TRANS64.TRYWAIT P1, [R5+URZ+0x78], R4 ;  /* 0x00007804050075a7 */ /* 0x0002a6000802017f */
[----:B--2---:R-:W-:Y:S05]  /*9d40*/  @!P1 NANOSLEEP.SYNCS 0x989680 ;  /* 0x009896800000995d */ /* 0x004fea0003900000 */
[----:B------:R-:W2:Y:S02]  /*9d50*/  @!P1 SYNCS.PHASECHK.TRANS64 P1, [R5+URZ+0x78], R4 ;  /* 0x00007804050095a7 */ /* 0x000ea4000802007f */
[----:B--2---:R-:W-:Y:S05]  /*9d60*/  @!P1 BRA `(.L_x_167) ;  /* 0xfffffffc00ec9947 */ /* 0x004fea000383ffff */
[----:B------:R-:W-:Y:S05]  /*9d70*/  BRA `(.L_x_238) ;  /* 0xffffffdc00147947 */ /* 0x000fea000383ffff */
.L_x_173:
[----:B-1234-:R-:W-:-:S04]  /*9d80*/  IMAD.U32 R5, RZ, RZ, UR13 ;  /* 0x0000000dff057e24 */ /* 0x01efc8000f8e00ff */
[----:B------:R1:W2:Y:S03]  /*9d90*/  SYNCS.PHASECHK.TRANS64.TRYWAIT P1, [R5+URZ+0x60], R4 ;  /* 0x00006004050075a7 */ /* 0x0002a6000802017f */
[----:B--2---:R-:W-:Y:S05]  /*9da0*/  @!P1 NANOSLEEP.SYNCS 0x989680 ;  /* 0x009896800000995d */ /* 0x004fea0003900000 */
[----:B------:R-:W2:Y:S02]  /*9db0*/  @!P1 SYNCS.PHASECHK.TRANS64 P1, [R5+URZ+0x60], R4 ;  /* 0x00006004050095a7 */ /* 0x000ea4000802007f */
[----:B--2---:R-:W-:Y:S05]  /*9dc0*/  @!P1 BRA `(.L_x_173) ;  /* 0xfffffffc00ec9947 */ /* 0x004fea000383ffff */
[----:B------:R-:W-:Y:S05]  /*9dd0*/  BRA `(.L_x_239) ;  /* 0xffffffdc00687947 */ /* 0x000fea000383ffff */
.L_x_179:
[----:B-1234-:R-:W-:-:S04]  /*9de0*/  MOV R5, UR13 ;  /* 0x0000000d00057c02 */ /* 0x01efc80008000f00 */
[----:B------:R1:W2:Y:S03]  /*9df0*/  SYNCS.PHASECHK.TRANS64.TRYWAIT P1, [R5+URZ+0x68], R4 ;  /* 0x00006804050075a7 */ /* 0x0002a6000802017f */
[----:B--2---:R-:W-:Y:S05]  /*9e00*/  @!P1 NANOSLEEP.SYNCS 0x989680 ;  /* 0x009896800000995d */ /* 0x004fea0003900000 */
[----:B------:R-:W2:Y:S02]  /*9e10*/  @!P1 SYNCS.PHASECHK.TRANS64 P1, [R5+URZ+0x68], R4 ;  /* 0x00006804050095a7 */ /* 0x000ea4000802007f */
[----:B--2---:R-:W-:Y:S05]  /*9e20*/  @!P1 BRA `(.L_x_179) ;  /* 0xfffffffc00ec9947 */ /* 0x004fea000383ffff */
[----:B------:R-:W-:Y:S05]  /*9e30*/  BRA `(.L_x_240) ;  /* 0xffffffdc00ac7947 */ /* 0x000fea000383ffff */
.L_x_185:
[----:B-1234-:R-:W-:-:S04]  /*9e40*/  IMAD.U32 R5, RZ, RZ, UR13 ;  /* 0x0000000dff057e24 */ /* 0x01efc8000f8e00ff */
[----:B------:R1:W2:Y:S03]  /*9e50*/  SYNCS.PHASECHK.TRANS64.TRYWAIT P1, [R5+URZ+0x70], R4 ;  /* 0x00007004050075a7 */ /* 0x0002a6000802017f */
[----:B--2---:R-:W-:Y:S05]  /*9e60*/  @!P1 NANOSLEEP.SYNCS 0x989680 ;  /* 0x009896800000995d */ /* 0x004fea0003900000 */
[----:B------:R-:W2:Y:S02]  /*9e70*/  @!P1 SYNCS.PHASECHK.TRANS64 P1, [R5+URZ+0x70], R4 ;  /* 0x00007004050095a7 */ /* 0x000ea4000802007f */
[----:B--2---:R-:W-:Y:S05]  /*9e80*/  @!P1 BRA `(.L_x_185) ;  /* 0xfffffffc00ec9947 */ /* 0x004fea000383ffff */
[----:B------:R-:W-:Y:S05]  /*9e90*/  BRA `(.L_x_241) ;  /* 0xffffffdc00f07947 */ /* 0x000fea000383ffff */
.L_x_191:
[----:B-1234-:R-:W-:-:S04]  /*9ea0*/  MOV R5, UR13 ;  /* 0x0000000d00057c02 */ /* 0x01efc80008000f00 */
[----:B------:R1:W2:Y:S03]  /*9eb0*/  SYNCS.PHASECHK.TRANS64.TRYWAIT P1, [R5+URZ+0x78], R4 ;  /* 0x00007804050075a7 */ /* 0x0002a6000802017f */
[----:B--2---:R-:W-:Y:S05]  /*9ec0*/  @!P1 NANOSLEEP.SYNCS 0x989680 ;  /* 0x009896800000995d */ /* 0x004fea0003900000 */
[----:B------:R-:W2:Y:S02]  /*9ed0*/  @!P1 SYNCS.PHASECHK.TRANS64 P1, [R5+URZ+0x78], R4 ;  /* 0x00007804050095a7 */ /* 0x000ea4000802007f */
[----:B--2---:R-:W-:Y:S05]  /*9ee0*/  @!P1 BRA `(.L_x_191) ;  /* 0xfffffffc00ec9947 */ /* 0x004fea000383ffff */
[----:B------:R-:W-:Y:S05]  /*9ef0*/  BRA `(.L_x_242) ;  /* 0xffffffe000347947 */ /* 0x000fea000383ffff */
.L_x_201:
[----:B------:R1:W1:Y:S02]  /*9f00*/  SYNCS.PHASECHK.TRANS64.TRYWAIT P0, [R0+URZ+0x60], R3 ;  /* 0x00006003000075a7 */ /* 0x000264000800017f */
[----:B-1----:R-:W-:Y:S05]  /*9f10*/  @!P0 NANOSLEEP.SYNCS 0x989680 ;  /* 0x009896800000895d */ /* 0x002fea0003900000 */
[----:B------:R-:W1:Y:S02]  /*9f20*/  @!P0 SYNCS.PHASECHK.TRANS64 P0, [R0+URZ+0x60], R3 ;  /* 0x00006003000085a7 */ /* 0x000e64000800007f */
[----:B-1----:R-:W-:Y:S05]  /*9f30*/  @!P0 BRA `(.L_x_201) ;  /* 0xfffffffc00f08947 */ /* 0x002fea000383ffff */
[----:B------:R-:W-:Y:S05]  /*9f40*/  BRA `(.L_x_243) ;  /* 0xffffffe800187947 */ /* 0x000fea000383ffff */
.L_x_203:
[----:B------:R1:W1:Y:S02]  /*9f50*/  SYNCS.PHASECHK.TRANS64.TRYWAIT P0, [R0+URZ+0x68], R3 ;  /* 0x00006803000075a7 */ /* 0x000264000800017f */
[----:B-1----:R-:W-:Y:S05]  /*9f60*/  @!P0 NANOSLEEP.SYNCS 0x989680 ;  /* 0x009896800000895d */ /* 0x002fea0003900000 */
[----:B------:R-:W1:Y:S02]  /*9f70*/  @!P0 SYNCS.PHASECHK.TRANS64 P0, [R0+URZ+0x68], R3 ;  /* 0x00006803000085a7 */ /* 0x000e64000800007f */
[----:B-1----:R-:W-:Y:S05]  /*9f80*/  @!P0 BRA `(.L_x_203) ;  /* 0xfffffffc00f08947 */ /* 0x002fea000383ffff */
[----:B------:R-:W-:Y:S05]  /*9f90*/  BRA `(.L_x_244) ;  /* 0xffffffe800147947 */ /* 0x000fea000383ffff */
.L_x_205:
[----:B------:R1:W1:Y:S02]  /*9fa0*/  SYNCS.PHASECHK.TRANS64.TRYWAIT P0, [R0+URZ+0x70], R3 ;  /* 0x00007003000075a7 */ /* 0x000264000800017f */
[----:B-1----:R-:W-:Y:S05]  /*9fb0*/  @!P0 NANOSLEEP.SYNCS 0x989680 ;  /* 0x009896800000895d */ /* 0x002fea0003900000 */
[----:B------:R-:W1:Y:S02]  /*9fc0*/  @!P0 SYNCS.PHASECHK.TRANS64 P0, [R0+URZ+0x70], R3 ;  /* 0x00007003000085a7 */ /* 0x000e64000800007f */
[----:B-1----:R-:W-:Y:S05]  /*9fd0*/  @!P0 BRA `(.L_x_205) ;  /* 0xfffffffc00f08947 */ /* 0x002fea000383ffff */
[----:B------:R-:W-:Y:S05]  /*9fe0*/  BRA `(.L_x_245) ;  /* 0xffffffe800107947 */ /* 0x000fea000383ffff */
.L_x_209:
[----:B------:R-:W-:Y:S01]  /*9ff0*/  BSSY B1, `(.L_x_246) ;  /* 0x0000006000017945 */ /* 0x000fe20003800000 */
[----:B------:R-:W-:-:S07]  /*a000*/  IMAD.MOV.U32 R15, RZ, RZ, -0x1 ;  /* 0xffffffffff0f7424 */ /* 0x000fce00078e00ff */
[----:B------:R-:W-:Y:S05]  /*a010*/  WARPSYNC.COLLECTIVE R15, `(.L_x_247) ;  /* 0x000000000f0c7348 */ /* 0x000fea0003c00000 */
[----:B------:R-:W-:Y:S02]  /*a020*/  ELECT P6, UR62, PT ;  /* 0x00000000003e782f */ /* 0x000fe400038c0000 */
[----:B------:R-:W-:Y:S01]  /*a030*/  MOV R14, UR62 ;  /* 0x0000003e000e7c02 */ /* 0x000fe20008000f00 */
[----:B------:R-:W-:Y:S10]  /*a040*/  ENDCOLLECTIVE ;  /* 0x000000000000791b */ /* 0x000ff40003800000 */
.L_x_247:
[----:B------:R-:W-:Y:S05]  /*a050*/  BSYNC B1 ;  /* 0x0000000000017941 */ /* 0x000fea0003800000 */
.L_x_246:
[----:B------:R-:W-:Y:S05]  /*a060*/  BRA `(.L_x_248) ;  /* 0xffffffe800887947 */ /* 0x000fea000383ffff */
.L_x_212:
[----:B--2---:R2:W3:Y:S02]  /*a070*/  SYNCS.PHASECHK.TRANS64.TRYWAIT P1, [R20+URZ+0x20], R7 ;  /* 0x00002007140075a7 */ /* 0x0044e4000802017f */
[----:B---3--:R-:W-:Y:S05]  /*a080*/  @!P1 NANOSLEEP.SYNCS 0x989680 ;  /* 0x009896800000995d */ /* 0x008fea0003900000 */
[----:B------:R-:W3:Y:S02]  /*a090*/  @!P1 SYNCS.PHASECHK.TRANS64 P1, [R20+URZ+0x20], R7 ;  /* 0x00002007140095a7 */ /* 0x000ee4000802007f */
[----:B---3--:R-:W-:Y:S05]  /*a0a0*/  @!P1 BRA `(.L_x_212) ;  /* 0xfffffffc00f09947 */ /* 0x008fea000383ffff */
[----:B------:R-:W-:Y:S05]  /*a0b0*/  BRA `(.L_x_249) ;  /* 0xffffffe800bc7947 */ /* 0x000fea000383ffff */
.L_x_221:
[----:B------:R-:W-:Y:S01]  /*a0c0*/  BSSY B0, `(.L_x_250) ;  /* 0x0000006000007945 */ /* 0x000fe20003800000 */
[----:B------:R-:W-:-:S07]  /*a0d0*/  MOV R15, 0xffffffff ;  /* 0xffffffff000f7802 */ /* 0x000fce0000000f00 */
[----:B------:R-:W-:Y:S05]  /*a0e0*/  WARPSYNC.COLLECTIVE R15, `(.L_x_251) ;  /* 0x000000000f0c7348 */ /* 0x000fea0003c00000 */
[----:B------:R-:W-:Y:S02]  /*a0f0*/  ELECT P6, UR62, PT ;  /* 0x00000000003e782f */ /* 0x000fe400038c0000 */
[----:B------:R-:W-:Y:S01]  /*a100*/  MOV R14, UR62 ;  /* 0x0000003e000e7c02 */ /* 0x000fe20008000f00 */
[----:B------:R-:W-:Y:S10]  /*a110*/  ENDCOLLECTIVE ;  /* 0x000000000000791b */ /* 0x000ff40003800000 */
.L_x_251:
[----:B------:R-:W-:Y:S05]  /*a120*/  BSYNC B0 ;  /* 0x0000000000007941 */ /* 0x000fea0003800000 */
.L_x_250:
[----:B------:R-:W-:Y:S05]  /*a130*/  BRA `(.L_x_252) ;  /* 0xfffffff400187947 */ /* 0x000fea000383ffff */
.L_x_223:
[----:B-1----:R1:W2:Y:S02]  /*a140*/  SYNCS.PHASECHK.TRANS64.TRYWAIT P0, [R7+URZ], R4 ;  /* 0x00000004070075a7 */ /* 0x0022a4000800017f */
[----:B--2---:R-:W-:Y:S05]  /*a150*/  @!P0 NANOSLEEP.SYNCS 0x989680 ;  /* 0x009896800000895d */ /* 0x004fea0003900000 */
[----:B------:R-:W2:Y:S02]  /*a160*/  @!P0 SYNCS.PHASECHK.TRANS64 P0, [R7+URZ], R4 ;  /* 0x00000004070085a7 */ /* 0x000ea4000800007f */
[----:B--2---:R-:W-:Y:S05]  /*a170*/  @!P0 BRA `(.L_x_223) ;  /* 0xfffffffc00f08947 */ /* 0x004fea000383ffff */
[----:B------:R-:W-:Y:S05]  /*a180*/  BRA `(.L_x_253) ;  /* 0xfffffff400547947 */ /* 0x000fea000383ffff */
.L_x_224:
[----:B-1----:R1:W2:Y:S02]  /*a190*/  SYNCS.PHASECHK.TRANS64.TRYWAIT P0, [R6+URZ], R3 ;  /* 0x00000003060075a7 */ /* 0x0022a4000800017f */
[----:B--2---:R-:W-:Y:S05]  /*a1a0*/  @!P0 NANOSLEEP.SYNCS 0x989680 ;  /* 0x009896800000895d */ /* 0x004fea0003900000 */
[----:B------:R-:W2:Y:S02]  /*a1b0*/  @!P0 SYNCS.PHASECHK.TRANS64 P0, [R6+URZ], R3 ;  /* 0x00000003060085a7 */ /* 0x000ea4000800007f */
[----:B--2---:R-:W-:Y:S05]  /*a1c0*/  @!P0 BRA `(.L_x_224) ;  /* 0xfffffffc00f08947 */ /* 0x004fea000383ffff */
[----:B------:R-:W-:Y:S05]  /*a1d0*/  BRA `(.L_x_254) ;  /* 0xfffffff400647947 */ /* 0x000fea000383ffff */
.L_x_225:
[----:B--2---:R2:W3:Y:S02]  /*a1e0*/  SYNCS.PHASECHK.TRANS64.TRYWAIT P0, [R7+URZ], R4 ;  /* 0x00000004070075a7 */ /* 0x0044e4000800017f */
[----:B---3--:R-:W-:Y:S05]  /*a1f0*/  @!P0 NANOSLEEP.SYNCS 0x989680 ;  /* 0x009896800000895d */ /* 0x008fea0003900000 */
[----:B------:R-:W3:Y:S02]  /*a200*/  @!P0 SYNCS.PHASECHK.TRANS64 P0, [R7+URZ], R4 ;  /* 0x00000004070085a7 */ /* 0x000ee4000800007f */
[----:B---3--:R-:W-:Y:S05]  /*a210*/  @!P0 BRA `(.L_x_225) ;  /* 0xfffffffc00f08947 */ /* 0x008fea000383ffff */
[----:B------:R-:W-:Y:S05]  /*a220*/  BRA `(.L_x_255) ;  /* 0xfffffff4006c7947 */ /* 0x000fea000383ffff */
.L_x_256:
[----:B------:R-:W-:-:S00]  /*a230*/  BRA `(.L_x_256) ;  /* 0xfffffffc00fc7947 */ /* 0x000fc0000383ffff */
[----:B------:R-:W-:-:S00]  /*a240*/  NOP ;  /* 0x0000000000007918 */ /* 0x000fc00000000000 */
        /* <DEDUP_REMOVED lines=11> */
.L_x_257:


//--------------------- .nv.global.init           --------------------------
	.section	.nv.global.init,"aw",@progbits
.nv.global.init:
	.type		$str$22,@object
	.size		$str$22,($str$26 - $str$22)
$str$22:
        /*0000*/ 	.byte	0x6b, 0x5f, 0x74, 0x69, 0x6c, 0x65, 0x5f, 0x63, 0x6f, 0x75, 0x6e, 0x74, 0x20, 0x3e, 0x3d, 0x20
        /*0010*/ 	.byte	0x31, 0x00
	.type		$str$26,@object
	.size		$str$26,($str$27 - $str$26)
$str$26:
        /*0012*/ 	.byte	0x28, 0x61, 0x64, 0x64, 0x72, 0x65, 0x73, 0x73, 0x20, 0x26, 0x20, 0x6d, 0x61, 0x73, 0x6b, 0x29
        /*0022*/ 	.byte	0x20, 0x3d, 0x3d, 0x20, 0x30, 0x00
	.type		$str$27,@object
	.size		$str$27,($str$23 - $str$27)
$str$27:
        /*0028*/ 	.byte	0x2f, 0x74, 0x6d, 0x70, 0x2f, 0x63, 0x75, 0x74, 0x6c, 0x61, 0x73, 0x73, 0x5f, 0x73, 0x77, 0x65
        /*0038*/ 	.byte	0x65, 0x70, 0x5f, 0x73, 0x72, 0x63, 0x2f, 0x69, 0x6e, 0x63, 0x6c, 0x75, 0x64, 0x65, 0x2f, 0x63
        /*0048*/ 	.byte	0x75, 0x74, 0x65, 0x2f, 0x70, 0x6f, 0x69, 0x6e, 0x74, 0x65, 0x72, 0x5f, 0x66, 0x6c, 0x61, 0x67
        /*0058*/ 	.byte	0x67, 0x65, 0x64, 0x2e, 0x68, 0x70, 0x70, 0x00
	.type		$str$23,@object
	.size		$str$23,(__unnamed_2 - $str$23)
$str$23:
        /*0060*/ 	.byte	0x2f, 0x74, 0x6d, 0x70, 0x2f, 0x63, 0x75, 0x74, 0x6c, 0x61, 0x73, 0x73, 0x5f, 0x73, 0x77, 0x65
        /*0070*/ 	.byte	0x65, 0x70, 0x5f, 0x73, 0x72, 0x63, 0x2f, 0x69, 0x6e, 0x63, 0x6c, 0x75, 0x64, 0x65, 0x2f, 0x63
        /*0080*/ 	.byte	0x75, 0x74, 0x6c, 0x61, 0x73, 0x73, 0x2f, 0x67, 0x65, 0x6d, 0x6d, 0x2f, 0x63, 0x6f, 0x6c, 0x6c
        /*0090*/ 	.byte	0x65, 0x63, 0x74, 0x69, 0x76, 0x65, 0x2f, 0x73, 0x6d, 0x39, 0x30, 0x5f, 0x6d, 0x6d, 0x61, 0x5f
        /*00a0*/ 	.byte	0x74, 0x6d, 0x61, 0x5f, 0x67, 0x6d, 0x6d, 0x61, 0x5f, 0x73, 0x73, 0x5f, 0x77, 0x61, 0x72, 0x70
        /*00b0*/ 	.byte	0x73, 0x70, 0x65, 0x63, 0x69, 0x61, 0x6c, 0x69, 0x7a, 0x65, 0x64, 0x2e, 0x68, 0x70, 0x70, 0x00
	.type		__unnamed_2,@object
	.size		__unnamed_2,(__unnamed_1 - __unnamed_2)
__unnamed_2:
        /*00c0*/ 	.byte	0x61, 0x75, 0x74, 0x6f, 0x20, 0x63, 0x75, 0x74, 0x65, 0x3a, 0x3a, 0x61, 0x73, 0x5f, 0x70, 0x6f
        /* <DEDUP_REMOVED lines=27> */
        /*0280*/ 	.byte	0x36, 0x3e, 0x3e, 0x3e, 0x3e, 0x3e, 0x5d, 0x00
	.type		__unnamed_1,@object
	.size		__unnamed_1,(.L_0 - __unnamed_1)
__unnamed_1:
        /* <DEDUP_REMOVED lines=180> */
        /*0dc8*/ 	.byte	0x3a, 0x3a, 0x69, 0x64, 0x65, 0x6e, 0x74, 0x69, 0x74, 0x79, 0x5d, 0x00
.L_0:


//--------------------- .nv.shared._ZN7cutlass13device_kernelINS_4gemm6kernel13GemmUniversalIN4cute5tupleIJiiiiEEENS1_10collective13CollectiveMmaINS1_34MainloopSm90TmaGmmaWarpSpecializedILi4ENS5_IJNS4_1CILi1EEESB_SB_EEENS1_35KernelTmaWarpSpecializedCooperativeEEENS5_IJNSA_ILi128EEENSA_ILi256EEENSA_ILi64EEEEEENS_6half_tENS5_IJlSB_lEEESJ_SK_NS4_8TiledMMAINS4_8MMA_AtomIJNS4_4SM904GMMA26MMA_64x256x16_F32F16F16_SSILNSO_5MajorE0ELSQ_0ELNSO_7ScaleInE1ELSR_1EEEEEENS4_6LayoutINS5_IJNSA_ILi2EEESB_SB_EEENS5_IJSB_NSA_ILi0EEESX_EEEEENS5_IJNS4_10UnderscoreES10_S10_EEEEENS4_13SM90_TMA_LOADENS4_14ComposedLayoutINS4_7SwizzleILi3ELi4ELi3EEENS4_18smem_ptr_flag_bitsILi16EEENSU_INS5_IJNSA_ILi8EEESH_EEENS5_IJSH_SB_EEEEEEEvNS4_8identityES13_S1D_vS1E_EENS_8epilogue10collective18CollectiveEpilogueINS1G_22Sm90TmaWarpSpecializedILi4ELi2ELi16ELb1ELb0EEEJSI_NS5_IJSF_NSA_ILi32EEEEEESJ_SK_SJ_SK_NS1G_6fusion15FusionCallbacksIS1K_NS1N_17LinearCombinationISJ_fSJ_fLNS_15FloatRoundStyleE2EEESI_S1M_JEEES13_NS14_INS15_ILi2ELi4ELi3EEES18_NSU_INS5_IJS19_S1L_EEENS5_IJS1L_SB_EEEEEEENS4_17SM75_U32x4_LDSM_NENS4_14SM90_TMA_STOREES1X_NS4_17SM90_U32x4_STSM_NENS4_9Copy_AtomIJS20_SJ_EEEvEEEvvEEEEvNT_6ParamsE --------------------------
	.section	.nv.shared._ZN7cutlass13device_kernelINS_4gemm6kernel13GemmUniversalIN4cute5tupleIJiiiiEEENS1_10collective13CollectiveMmaINS1_34MainloopSm90TmaGmmaWarpSpecializedILi4ENS5_IJNS4_1CILi1EEESB_SB_EEENS1_35KernelTmaWarpSpecializedCooperativeEEENS5_IJNSA_ILi128EEENSA_ILi256EEENSA_ILi64EEEEEENS_6half_tENS5_IJlSB_lEEESJ_SK_NS4_8TiledMMAINS4_8MMA_AtomIJNS4_4SM904GMMA26MMA_64x256x16_F32F16F16_SSILNSO_5MajorE0ELSQ_0ELNSO_7ScaleInE1ELSR_1EEEEEENS4_6LayoutINS5_IJNSA_ILi2EEESB_SB_EEENS5_IJSB_NSA_ILi0EEESX_EEEEENS5_IJNS4_10UnderscoreES10_S10_EEEEENS4_13SM90_TMA_LOADENS4_14ComposedLayoutINS4_7SwizzleILi3ELi4ELi3EEENS4_18smem_ptr_flag_bitsILi16EEENSU_INS5_IJNSA_ILi8EEESH_EEENS5_IJSH_SB_EEEEEEEvNS4_8identityES13_S1D_vS1E_EENS_8epilogue10collective18CollectiveEpilogueINS1G_22Sm90TmaWarpSpecializedILi4ELi2ELi16ELb1ELb0EEEJSI_NS5_IJSF_NSA_ILi32EEEEEESJ_SK_SJ_SK_NS1G_6fusion15FusionCallbacksIS1K_NS1N_17LinearCombinationISJ_fSJ_fLNS_15FloatRoundStyleE2EEESI_S1M_JEEES13_NS14_INS15_ILi2ELi4ELi3EEES18_NSU_INS5_IJS19_S1L_EEENS5_IJS1L_SB_EEEEEEENS4_17SM75_U32x4_LDSM_NENS4_14SM90_TMA_STOREES1X_NS4_17SM90_U32x4_STSM_NENS4_9Copy_AtomIJS20_SJ_EEEvEEEvvEEEEvNT_6ParamsE,"aw",@nobits
	.sectionflags	@""
	.align	16
	.zero		1024


//--------------------- .nv.shared.reserved.0     --------------------------
	.section	.nv.shared.reserved.0,"aw",@nobits
	.weak		__nv_reservedSMEM_offset_0_alias
	.size		__nv_reservedSMEM_offset_0_alias, 0, 0
	.other		__nv_reservedSMEM_offset_0_alias,@"STO_CUDA_RESERVED_SHARED STV_DEFAULT"
__nv_reservedSMEM_offset_0_alias:
	.zero		0


//--------------------- .nv.global                --------------------------
	.section	.nv.global,"aw",@nobits
.nv.global:
	.type		_ZN39_INTERNAL_5c45318a_4_k_cu_11db96c9_34434cute1_E,@object
	.size		_ZN39_INTERNAL_5c45318a_4_k_cu_11db96c9_34434cute1_E,(_ZN39_INTERNAL_5c45318a_4_k_cu_11db96c9_34434cuda3std3__45__cpo6cbeginE - _ZN39_INTERNAL_5c45318a_4_k_cu_11db96c9_34434cute1_E)
_ZN39_INTERNAL_5c45318a_4_k_cu_11db96c9_34434cute1_E:
	.zero		1
	.type		_ZN39_INTERNAL_5c45318a_4_k_cu_11db96c9_34434cuda3std3__45__cpo6cbeginE,@object
	.size		_ZN39_INTERNAL_5c45318a_4_k_cu_11db96c9_34434cuda3std3__45__cpo6cbeginE,(_ZN39_INTERNAL_5c45318a_4_k_cu_11db96c9_34434cuda3std3__48in_placeE - _ZN39_INTERNAL_5c45318a_4_k_cu_11db96c9_34434cuda3std3__45__cpo6cbeginE)
_ZN39_INTERNAL_5c45318a_4_k_cu_11db96c9_34434cuda3std3__45__cpo6cbeginE:
	.zero		1
	.type		_ZN39_INTERNAL_5c45318a_4_k_cu_11db96c9_34434cuda3std3__48in_placeE,@object
	.size		_ZN39_INTERNAL_5c45318a_4_k_cu_11db96c9_34434cuda3std3__48in_placeE,(_ZN39_INTERNAL_5c45318a_4_k_cu_11db96c9_34434cuda3std6ranges3__45__cpo9iter_moveE - _ZN39_INTERNAL_5c45318a_4_k_cu_11db96c9_34434cuda3std3__48in_placeE)
_ZN39_INTERNAL_5c45318a_4_k_cu_11db96c9_34434cuda3std3__48in_placeE:
	.zero		1
	.type		_ZN39_INTERNAL_5c45318a_4_k_cu_11db96c9_34434cuda3std6ranges3__45__cpo9iter_moveE,@object
	.size		_ZN39_INTERNAL_5c45318a_4_k_cu_11db96c9_34434cuda3std6ranges3__45__cpo9iter_moveE,(_ZN39_INTERNAL_5c45318a_4_k_cu_11db96c9_34434cuda3std3__45__cpo5beginE - _ZN39_INTERNAL_5c45318a_4_k_cu_11db96c9_34434cuda3std6ranges3__45__cpo9iter_moveE)
_ZN39_INTERNAL_5c45318a_4_k_cu_11db96c9_34434cuda3std6ranges3__45__cpo9iter_moveE:
	.zero		1
	.type		_ZN39_INTERNAL_5c45318a_4_k_cu_11db96c9_34434cuda3std3__45__cpo5beginE,@object
	.size		_ZN39_INTERNAL_5c45318a_4_k_cu_11db96c9_34434cuda3std3__45__cpo5beginE,(_ZN39_INTERNAL_5c45318a_4_k_cu_11db96c9_34434cuda3std3__441_GLOBAL__N__5c45318a_4_k_cu_11db96c9_34436ignoreE - _ZN39_INTERNAL_5c45318a_4_k_cu_11db96c9_34434cuda3std3__45__cpo5beginE)
_ZN39_INTERNAL_5c45318a_4_k_cu_11db96c9_34434cuda3std3__45__cpo5beginE:
	.zero		1
	.type		_ZN39_INTERNAL_5c45318a_4_k_cu_11db96c9_34434cuda3std3__441_GLOBAL__N__5c45318a_4_k_cu_11db96c9_34436ignoreE,@object
	.size		_ZN39_INTERNAL_5c45318a_4_k_cu_11db96c9_34434cuda3std3__441_GLOBAL__N__5c45318a_4_k_cu_11db96c9_34436ignoreE,(_ZN39_INTERNAL_5c45318a_4_k_cu_11db96c9_34434cute7productE - _ZN39_INTERNAL_5c45318a_4_k_cu_11db96c9_34434cuda3std3__441_GLOBAL__N__5c45318a_4_k_cu_11db96c9_34436ignoreE)
_ZN39_INTERNAL_5c45318a_4_k_cu_11db96c9_34434cuda3std3__441_GLOBAL__N__5c45318a_4_k_cu_11db96c9_34436ignoreE:
	.zero		1
	.type		_ZN39_INTERNAL_5c45318a_4_k_cu_11db96c9_34434cute7productE,@object
	.size		_ZN39_INTERNAL_5c45318a_4_k_cu_11db96c9_34434cute7productE,(_ZN39_INTERNAL_5c45318a_4_k_cu_11db96c9_34434cuda3std3__45__cpo3endE - _ZN39_INTERNAL_5c45318a_4_k_cu_11db96c9_34434cute7productE)
_ZN39_INTERNAL_5c45318a_4_k_cu_11db96c9_34434cute7productE:
	.zero		1
	.type		_ZN39_INTERNAL_5c45318a_4_k_cu_11db96c9_34434cuda3std3__45__cpo3endE,@object
	.size		_ZN39_INTERNAL_5c45318a_4_k_cu_11db96c9_34434cuda3std3__45__cpo3endE,(_ZN39_INTERNAL_5c45318a_4_k_cu_11db96c9_34434cuda3std3__419piecewise_constructE - _ZN39_INTERNAL_5c45318a_4_k_cu_11db96c9_34434cuda3std3__45__cpo3endE)
_ZN39_INTERNAL_5c45318a_4_k_cu_11db96c9_34434cuda3std3__45__cpo3endE:
	.zero		1
	.type		_ZN39_INTERNAL_5c45318a_4_k_cu_11db96c9_34434cuda3std3__419piecewise_constructE,@object
	.size		_ZN39_INTERNAL_5c45318a_4_k_cu_11db96c9_34434cuda3std3__419piecewise_constructE,(_ZN39_INTERNAL_5c45318a_4_k_cu_11db96c9_34434cuda3std3__45__cpo4cendE - _ZN39_INTERNAL_5c45318a_4_k_cu_11db96c9_34434cuda3std3__419piecewise_constructE)
_ZN39_INTERNAL_5c45318a_4_k_cu_11db96c9_34434cuda3std3__419piecewise_constructE:
	.zero		1
	.type		_ZN39_INTERNAL_5c45318a_4_k_cu_11db96c9_34434cuda3std3__45__cpo4cendE,@object
	.size		_ZN39_INTERNAL_5c45318a_4_k_cu_11db96c9_34434cuda3std3__45__cpo4cendE,(_ZN39_INTERNAL_5c45318a_4_k_cu_11db96c9_34434cuda3std6ranges3__45__cpo4swapE - _ZN39_INTERNAL_5c45318a_4_k_cu_11db96c9_34434cuda3std3__45__cpo4cendE)
_ZN39_INTERNAL_5c45318a_4_k_cu_11db96c9_34434cuda3std3__45__cpo4cendE:
	.zero		1
	.type		_ZN39_INTERNAL_5c45318a_4_k_cu_11db96c9_34434cuda3std6ranges3__45__cpo4swapE,@object
	.size		_ZN39_INTERNAL_5c45318a_4_k_cu_11db96c9_34434cuda3std6ranges3__45__cpo4swapE,(.L_9 - _ZN39_INTERNAL_5c45318a_4_k_cu_11db96c9_34434cuda3std6ranges3__45__cpo4swapE)
_ZN39_INTERNAL_5c45318a_4_k_cu_11db96c9_34434cuda3std6ranges3__45__cpo4swapE:
	.zero		1
.L_9:


//--------------------- .nv.constant0._ZN7cutlass13device_kernelINS_4gemm6kernel13GemmUniversalIN4cute5tupleIJiiiiEEENS1_10collective13CollectiveMmaINS1_34MainloopSm90TmaGmmaWarpSpecializedILi4ENS5_IJNS4_1CILi1EEESB_SB_EEENS1_35KernelTmaWarpSpecializedCooperativeEEENS5_IJNSA_ILi128EEENSA_ILi256EEENSA_ILi64EEEEEENS_6half_tENS5_IJlSB_lEEESJ_SK_NS4_8TiledMMAINS4_8MMA_AtomIJNS4_4SM904GMMA26MMA_64x256x16_F32F16F16_SSILNSO_5MajorE0ELSQ_0ELNSO_7ScaleInE1ELSR_1EEEEEENS4_6LayoutINS5_IJNSA_ILi2EEESB_SB_EEENS5_IJSB_NSA_ILi0EEESX_EEEEENS5_IJNS4_10UnderscoreES10_S10_EEEEENS4_13SM90_TMA_LOADENS4_14ComposedLayoutINS4_7SwizzleILi3ELi4ELi3EEENS4_18smem_ptr_flag_bitsILi16EEENSU_INS5_IJNSA_ILi8EEESH_EEENS5_IJSH_SB_EEEEEEEvNS4_8identityES13_S1D_vS1E_EENS_8epilogue10collective18CollectiveEpilogueINS1G_22Sm90TmaWarpSpecializedILi4ELi2ELi16ELb1ELb0EEEJSI_NS5_IJSF_NSA_ILi32EEEEEESJ_SK_SJ_SK_NS1G_6fusion15FusionCallbacksIS1K_NS1N_17LinearCombinationISJ_fSJ_fLNS_15FloatRoundStyleE2EEESI_S1M_JEEES13_NS14_INS15_ILi2ELi4ELi3EEES18_NSU_INS5_IJS19_S1L_EEENS5_IJS1L_SB_EEEEEEENS4_17SM75_U32x4_LDSM_NENS4_14SM90_TMA_STOREES1X_NS4_17SM90_U32x4_STSM_NENS4_9Copy_AtomIJS20_SJ_EEEvEEEvvEEEEvNT_6ParamsE --------------------------
	.section	.nv.constant0._ZN7cutlass13device_kernelINS_4gemm6kernel13GemmUniversalIN4cute5tupleIJiiiiEEENS1_10collective13CollectiveMmaINS1_34MainloopSm90TmaGmmaWarpSpecializedILi4ENS5_IJNS4_1CILi1EEESB_SB_EEENS1_35KernelTmaWarpSpecializedCooperativeEEENS5_IJNSA_ILi128EEENSA_ILi256EEENSA_ILi64EEEEEENS_6half_tENS5_IJlSB_lEEESJ_SK_NS4_8TiledMMAINS4_8MMA_AtomIJNS4_4SM904GMMA26MMA_64x256x16_F32F16F16_SSILNSO_5MajorE0ELSQ_0ELNSO_7ScaleInE1ELSR_1EEEEEENS4_6LayoutINS5_IJNSA_ILi2EEESB_SB_EEENS5_IJSB_NSA_ILi0EEESX_EEEEENS5_IJNS4_10UnderscoreES10_S10_EEEEENS4_13SM90_TMA_LOADENS4_14ComposedLayoutINS4_7SwizzleILi3ELi4ELi3EEENS4_18smem_ptr_flag_bitsILi16EEENSU_INS5_IJNSA_ILi8EEESH_EEENS5_IJSH_SB_EEEEEEEvNS4_8identityES13_S1D_vS1E_EENS_8epilogue10collective18CollectiveEpilogueINS1G_22Sm90TmaWarpSpecializedILi4ELi2ELi16ELb1ELb0EEEJSI_NS5_IJSF_NSA_ILi32EEEEEESJ_SK_SJ_SK_NS1G_6fusion15FusionCallbacksIS1K_NS1N_17LinearCombinationISJ_fSJ_fLNS_15FloatRoundStyleE2EEESI_S1M_JEEES13_NS14_INS15_ILi2ELi4ELi3EEES18_NSU_INS5_IJS19_S1L_EEENS5_IJS1L_SB_EEEEEEENS4_17SM75_U32x4_LDSM_NENS4_14SM90_TMA_STOREES1X_NS4_17SM90_U32x4_STSM_NENS4_9Copy_AtomIJS20_SJ_EEEvEEEvvEEEEvNT_6ParamsE,"a",@progbits
	.sectionflags	@""
	.align	4
.nv.constant0._ZN7cutlass13device_kernelINS_4gemm6kernel13GemmUniversalIN4cute5tupleIJiiiiEEENS1_10collective13CollectiveMmaINS1_34MainloopSm90TmaGmmaWarpSpecializedILi4ENS5_IJNS4_1CILi1EEESB_SB_EEENS1_35KernelTmaWarpSpecializedCooperativeEEENS5_IJNSA_ILi128EEENSA_ILi256EEENSA_ILi64EEEEEENS_6half_tENS5_IJlSB_lEEESJ_SK_NS4_8TiledMMAINS4_8MMA_AtomIJNS4_4SM904GMMA26MMA_64x256x16_F32F16F16_SSILNSO_5MajorE0ELSQ_0ELNSO_7ScaleInE1ELSR_1EEEEEENS4_6LayoutINS5_IJNSA_ILi2EEESB_SB_EEENS5_IJSB_NSA_ILi0EEESX_EEEEENS5_IJNS4_10UnderscoreES10_S10_EEEEENS4_13SM90_TMA_LOADENS4_14ComposedLayoutINS4_7SwizzleILi3ELi4ELi3EEENS4_18smem_ptr_flag_bitsILi16EEENSU_INS5_IJNSA_ILi8EEESH_EEENS5_IJSH_SB_EEEEEEEvNS4_8identityES13_S1D_vS1E_EENS_8epilogue10collective18CollectiveEpilogueINS1G_22Sm90TmaWarpSpecializedILi4ELi2ELi16ELb1ELb0EEEJSI_NS5_IJSF_NSA_ILi32EEEEEESJ_SK_SJ_SK_NS1G_6fusion15FusionCallbacksIS1K_NS1N_17LinearCombinationISJ_fSJ_fLNS_15FloatRoundStyleE2EEESI_S1M_JEEES13_NS14_INS15_ILi2ELi4ELi3EEES18_NSU_INS5_IJS19_S1L_EEENS5_IJS1L_SB_EEEEEEENS4_17SM75_U32x4_LDSM_NENS4_14SM90_TMA_STOREES1X_NS4_17SM90_U32x4_STSM_NENS4_9Copy_AtomIJS20_SJ_EEEvEEEvvEEEEvNT_6ParamsE:
	.zero		2432


//--------------------- SYMBOLS --------------------------

	.type		.nv.reservedSmem.offset0,@object
	.size		.nv.reservedSmem.offset0,0x4
	.type		__assertfail,@function
